	.headerflags	@"EF_CUDA_TEXMODE_UNIFIED EF_CUDA_64BIT_ADDRESS EF_CUDA_ACCELERATORS EF_CUDA_SM90 EF_CUDA_VIRTUAL_SM(EF_CUDA_SM90)"
	.elftype	@"ET_EXEC"


//--------------------- .nv.info                  --------------------------
	.section	.nv.info,"",@"SHT_CUDA_INFO"
	.align	4


	//----- nvinfo : EIATTR_REGCOUNT
	.align		4
        /*0000*/ 	.byte	0x04, 0x2f
        /*0002*/ 	.short	(.L_3 - .L_2)
	.align		4
.L_2:
        /*0004*/ 	.word	index@(triton_poi_fused_cat_3)
        /*0008*/ 	.word	0x00000048


	//----- nvinfo : EIATTR_MIN_STACK_SIZE
	.align		4
.L_3:
        /*000c*/ 	.byte	0x04, 0x12
        /*000e*/ 	.short	(.L_5 - .L_4)
	.align		4
.L_4:
        /*0010*/ 	.word	index@(triton_poi_fused_cat_3)
        /*0014*/ 	.word	0x00000000


	//----- nvinfo : EIATTR_FRAME_SIZE
	.align		4
.L_5:
        /*0018*/ 	.byte	0x04, 0x11
        /*001a*/ 	.short	(.L_7 - .L_6)
	.align		4
.L_6:
        /*001c*/ 	.word	index@(triton_poi_fused_cat_3)
        /*0020*/ 	.word	0x00000000


	//----- nvinfo : EIATTR_MIN_STACK_SIZE
	.align		4
.L_7:
        /*0024*/ 	.byte	0x04, 0x12
        /*0026*/ 	.short	(.L_9 - .L_8)
	.align		4
.L_8:
        /*0028*/ 	.word	index@(triton_poi_fused_cat_3)
        /*002c*/ 	.word	0x00000000
.L_9:


//--------------------- .nv.info.triton_poi_fused_cat_3 --------------------------
	.section	.nv.info.triton_poi_fused_cat_3,"",@"SHT_CUDA_INFO"
	.sectionflags	@""
	.align	4


	//----- nvinfo : EIATTR_CUDA_API_VERSION
	.align		4
        /*0000*/ 	.byte	0x04, 0x37
        /*0002*/ 	.short	(.L_11 - .L_10)
.L_10:
        /*0004*/ 	.word	0x0000007c


	//----- nvinfo : EIATTR_KPARAM_INFO
	.align		4
.L_11:
        /*0008*/ 	.byte	0x04, 0x17
        /*000a*/ 	.short	(.L_13 - .L_12)
.L_12:
        /*000c*/ 	.word	0x00000000
        /*0010*/ 	.short	0x0029
        /*0012*/ 	.short	0x0148
        /*0014*/ 	.byte	0x00, 0xf0, 0x11, 0x00


	//----- nvinfo : EIATTR_KPARAM_INFO
	.align		4
.L_13:
        /*0018*/ 	.byte	0x04, 0x17
        /*001a*/ 	.short	(.L_15 - .L_14)
.L_14:
        /*001c*/ 	.word	0x00000000
        /*0020*/ 	.short	0x0028
        /*0022*/ 	.short	0x0140
        /*0024*/ 	.byte	0x00, 0xf4, 0x21, 0x00


	//----- nvinfo : EIATTR_KPARAM_INFO
	.align		4
.L_15:
        /*0028*/ 	.byte	0x04, 0x17
        /*002a*/ 	.short	(.L_17 - .L_16)
.L_16:
        /*002c*/ 	.word	0x00000000
        /*0030*/ 	.short	0x0027
        /*0032*/ 	.short	0x0138
        /*0034*/ 	.byte	0x00, 0xf4, 0x21, 0x00


	//----- nvinfo : EIATTR_KPARAM_INFO
	.align		4
.L_17:
        /*0038*/ 	.byte	0x04, 0x17
        /*003a*/ 	.short	(.L_19 - .L_18)
.L_18:
        /*003c*/ 	.word	0x00000000
        /*0040*/ 	.short	0x0026
        /*0042*/ 	.short	0x0130
        /*0044*/ 	.byte	0x00, 0xf4, 0x21, 0x00


	//----- nvinfo : EIATTR_KPARAM_INFO
	.align		4
.L_19:
        /*0048*/ 	.byte	0x04, 0x17
        /*004a*/ 	.short	(.L_21 - .L_20)
.L_20:
        /*004c*/ 	.word	0x00000000
        /*0050*/ 	.short	0x0025
        /*0052*/ 	.short	0x0128
        /*0054*/ 	.byte	0x00, 0xf4, 0x21, 0x00


	//----- nvinfo : EIATTR_KPARAM_INFO
	.align		4
.L_21:
        /*0058*/ 	.byte	0x04, 0x17
        /*005a*/ 	.short	(.L_23 - .L_22)
.L_22:
        /*005c*/ 	.word	0x00000000
        /*0060*/ 	.short	0x0024
        /*0062*/ 	.short	0x0120
        /*0064*/ 	.byte	0x00, 0xf4, 0x21, 0x00


	//----- nvinfo : EIATTR_KPARAM_INFO
	.align		4
.L_23:
        /*0068*/ 	.byte	0x04, 0x17
        /*006a*/ 	.short	(.L_25 - .L_24)
.L_24:
        /*006c*/ 	.word	0x00000000
        /*0070*/ 	.short	0x0023
        /*0072*/ 	.short	0x0118
        /*0074*/ 	.byte	0x00, 0xf4, 0x21, 0x00


	//----- nvinfo : EIATTR_KPARAM_INFO
	.align		4
.L_25:
        /*0078*/ 	.byte	0x04, 0x17
        /*007a*/ 	.short	(.L_27 - .L_26)
.L_26:
        /*007c*/ 	.word	0x00000000
        /*0080*/ 	.short	0x0022
        /*0082*/ 	.short	0x0110
        /*0084*/ 	.byte	0x00, 0xf4, 0x21, 0x00


	//----- nvinfo : EIATTR_KPARAM_INFO
	.align		4
.L_27:
        /*0088*/ 	.byte	0x04, 0x17
        /*008a*/ 	.short	(.L_29 - .L_28)
.L_28:
        /*008c*/ 	.word	0x00000000
        /*0090*/ 	.short	0x0021
        /*0092*/ 	.short	0x0108
        /*0094*/ 	.byte	0x00, 0xf4, 0x21, 0x00


	//----- nvinfo : EIATTR_KPARAM_INFO
	.align		4
.L_29:
        /*0098*/ 	.byte	0x04, 0x17
        /*009a*/ 	.short	(.L_31 - .L_30)
.L_30:
        /*009c*/ 	.word	0x00000000
        /*00a0*/ 	.short	0x0020
        /*00a2*/ 	.short	0x0100
        /*00a4*/ 	.byte	0x00, 0xf4, 0x21, 0x00


	//----- nvinfo : EIATTR_KPARAM_INFO
	.align		4
.L_31:
        /*00a8*/ 	.byte	0x04, 0x17
        /*00aa*/ 	.short	(.L_33 - .L_32)
.L_32:
        /*00ac*/ 	.word	0x00000000
        /*00b0*/ 	.short	0x001f
        /*00b2*/ 	.short	0x00f8
        /*00b4*/ 	.byte	0x00, 0xf4, 0x21, 0x00


	//----- nvinfo : EIATTR_KPARAM_INFO
	.align		4
.L_33:
        /*00b8*/ 	.byte	0x04, 0x17
        /*00ba*/ 	.short	(.L_35 - .L_34)
.L_34:
        /*00bc*/ 	.word	0x00000000
        /*00c0*/ 	.short	0x001e
        /*00c2*/ 	.short	0x00f0
        /*00c4*/ 	.byte	0x00, 0xf4, 0x21, 0x00


	//----- nvinfo : EIATTR_KPARAM_INFO
	.align		4
.L_35:
        /*00c8*/ 	.byte	0x04, 0x17
        /*00ca*/ 	.short	(.L_37 - .L_36)
.L_36:
        /*00cc*/ 	.word	0x00000000
        /*00d0*/ 	.short	0x001d
        /*00d2*/ 	.short	0x00e8
        /*00d4*/ 	.byte	0x00, 0xf4, 0x21, 0x00


	//----- nvinfo : EIATTR_KPARAM_INFO
	.align		4
.L_37:
        /*00d8*/ 	.byte	0x04, 0x17
        /*00da*/ 	.short	(.L_39 - .L_38)
.L_38:
        /*00dc*/ 	.word	0x00000000
        /*00e0*/ 	.short	0x001c
        /*00e2*/ 	.short	0x00e0
        /*00e4*/ 	.byte	0x00, 0xf4, 0x21, 0x00


	//----- nvinfo : EIATTR_KPARAM_INFO
	.align		4
.L_39:
        /*00e8*/ 	.byte	0x04, 0x17
        /*00ea*/ 	.short	(.L_41 - .L_40)
.L_40:
        /*00ec*/ 	.word	0x00000000
        /*00f0*/ 	.short	0x001b
        /*00f2*/ 	.short	0x00d8
        /*00f4*/ 	.byte	0x00, 0xf4, 0x21, 0x00


	//----- nvinfo : EIATTR_KPARAM_INFO
	.align		4
.L_41:
        /*00f8*/ 	.byte	0x04, 0x17
        /*00fa*/ 	.short	(.L_43 - .L_42)
.L_42:
        /*00fc*/ 	.word	0x00000000
        /*0100*/ 	.short	0x001a
        /*0102*/ 	.short	0x00d0
        /*0104*/ 	.byte	0x00, 0xf4, 0x21, 0x00


	//----- nvinfo : EIATTR_KPARAM_INFO
	.align		4
.L_43:
        /*0108*/ 	.byte	0x04, 0x17
        /*010a*/ 	.short	(.L_45 - .L_44)
.L_44:
        /*010c*/ 	.word	0x00000000
        /*0110*/ 	.short	0x0019
        /*0112*/ 	.short	0x00c8
        /*0114*/ 	.byte	0x00, 0xf4, 0x21, 0x00


	//----- nvinfo : EIATTR_KPARAM_INFO
	.align		4
.L_45:
        /*0118*/ 	.byte	0x04, 0x17
        /*011a*/ 	.short	(.L_47 - .L_46)
.L_46:
        /*011c*/ 	.word	0x00000000
        /*0120*/ 	.short	0x0018
        /*0122*/ 	.short	0x00c0
        /*0124*/ 	.byte	0x00, 0xf4, 0x21, 0x00


	//----- nvinfo : EIATTR_KPARAM_INFO
	.align		4
.L_47:
        /*0128*/ 	.byte	0x04, 0x17
        /*012a*/ 	.short	(.L_49 - .L_48)
.L_48:
        /*012c*/ 	.word	0x00000000
        /*0130*/ 	.short	0x0017
        /*0132*/ 	.short	0x00b8
        /*0134*/ 	.byte	0x00, 0xf4, 0x21, 0x00


	//----- nvinfo : EIATTR_KPARAM_INFO
	.align		4
.L_49:
        /*0138*/ 	.byte	0x04, 0x17
        /*013a*/ 	.short	(.L_51 - .L_50)
.L_50:
        /*013c*/ 	.word	0x00000000
        /*0140*/ 	.short	0x0016
        /*0142*/ 	.short	0x00b0
        /*0144*/ 	.byte	0x00, 0xf4, 0x21, 0x00


	//----- nvinfo : EIATTR_KPARAM_INFO
	.align		4
.L_51:
        /*0148*/ 	.byte	0x04, 0x17
        /*014a*/ 	.short	(.L_53 - .L_52)
.L_52:
        /*014c*/ 	.word	0x00000000
        /*0150*/ 	.short	0x0015
        /*0152*/ 	.short	0x00a8
        /*0154*/ 	.byte	0x00, 0xf4, 0x21, 0x00


	//----- nvinfo : EIATTR_KPARAM_INFO
	.align		4
.L_53:
        /*0158*/ 	.byte	0x04, 0x17
        /*015a*/ 	.short	(.L_55 - .L_54)
.L_54:
        /*015c*/ 	.word	0x00000000
        /*0160*/ 	.short	0x0014
        /*0162*/ 	.short	0x00a0
        /*0164*/ 	.byte	0x00, 0xf4, 0x21, 0x00


	//----- nvinfo : EIATTR_KPARAM_INFO
	.align		4
.L_55:
        /*0168*/ 	.byte	0x04, 0x17
        /*016a*/ 	.short	(.L_57 - .L_56)
.L_56:
        /*016c*/ 	.word	0x00000000
        /*0170*/ 	.short	0x0013
        /*0172*/ 	.short	0x0098
        /*0174*/ 	.byte	0x00, 0xf4, 0x21, 0x00


	//----- nvinfo : EIATTR_KPARAM_INFO
	.align		4
.L_57:
        /*0178*/ 	.byte	0x04, 0x17
        /*017a*/ 	.short	(.L_59 - .L_58)
.L_58:
        /*017c*/ 	.word	0x00000000
        /*0180*/ 	.short	0x0012
        /*0182*/ 	.short	0x0090
        /*0184*/ 	.byte	0x00, 0xf4, 0x21, 0x00


	//----- nvinfo : EIATTR_KPARAM_INFO
	.align		4
.L_59:
        /*0188*/ 	.byte	0x04, 0x17
        /*018a*/ 	.short	(.L_61 - .L_60)
.L_60:
        /*018c*/ 	.word	0x00000000
        /*0190*/ 	.short	0x0011
        /*0192*/ 	.short	0x0088
        /*0194*/ 	.byte	0x00, 0xf4, 0x21, 0x00


	//----- nvinfo : EIATTR_KPARAM_INFO
	.align		4
.L_61:
        /*0198*/ 	.byte	0x04, 0x17
        /*019a*/ 	.short	(.L_63 - .L_62)
.L_62:
        /*019c*/ 	.word	0x00000000
        /*01a0*/ 	.short	0x0010
        /*01a2*/ 	.short	0x0080
        /*01a4*/ 	.byte	0x00, 0xf4, 0x21, 0x00


	//----- nvinfo : EIATTR_KPARAM_INFO
	.align		4
.L_63:
        /*01a8*/ 	.byte	0x04, 0x17
        /*01aa*/ 	.short	(.L_65 - .L_64)
.L_64:
        /*01ac*/ 	.word	0x00000000
        /*01b0*/ 	.short	0x000f
        /*01b2*/ 	.short	0x0078
        /*01b4*/ 	.byte	0x00, 0xf4, 0x21, 0x00


	//----- nvinfo : EIATTR_KPARAM_INFO
	.align		4
.L_65:
        /*01b8*/ 	.byte	0x04, 0x17
        /*01ba*/ 	.short	(.L_67 - .L_66)
.L_66:
        /*01bc*/ 	.word	0x00000000
        /*01c0*/ 	.short	0x000e
        /*01c2*/ 	.short	0x0070
        /*01c4*/ 	.byte	0x00, 0xf4, 0x21, 0x00


	//----- nvinfo : EIATTR_KPARAM_INFO
	.align		4
.L_67:
        /*01c8*/ 	.byte	0x04, 0x17
        /*01ca*/ 	.short	(.L_69 - .L_68)
.L_68:
        /*01cc*/ 	.word	0x00000000
        /*01d0*/ 	.short	0x000d
        /*01d2*/ 	.short	0x0068
        /*01d4*/ 	.byte	0x00, 0xf4, 0x21, 0x00


	//----- nvinfo : EIATTR_KPARAM_INFO
	.align		4
.L_69:
        /*01d8*/ 	.byte	0x04, 0x17
        /*01da*/ 	.short	(.L_71 - .L_70)
.L_70:
        /*01dc*/ 	.word	0x00000000
        /*01e0*/ 	.short	0x000c
        /*01e2*/ 	.short	0x0060
        /*01e4*/ 	.byte	0x00, 0xf4, 0x21, 0x00


	//----- nvinfo : EIATTR_KPARAM_INFO
	.align		4
.L_71:
        /*01e8*/ 	.byte	0x04, 0x17
        /*01ea*/ 	.short	(.L_73 - .L_72)
.L_72:
        /*01ec*/ 	.word	0x00000000
        /*01f0*/ 	.short	0x000b
        /*01f2*/ 	.short	0x0058
        /*01f4*/ 	.byte	0x00, 0xf4, 0x21, 0x00


	//----- nvinfo : EIATTR_KPARAM_INFO
	.align		4
.L_73:
        /*01f8*/ 	.byte	0x04, 0x17
        /*01fa*/ 	.short	(.L_75 - .L_74)
.L_74:
        /*01fc*/ 	.word	0x00000000
        /*0200*/ 	.short	0x000a
        /*0202*/ 	.short	0x0050
        /*0204*/ 	.byte	0x00, 0xf4, 0x21, 0x00


	//----- nvinfo : EIATTR_KPARAM_INFO
	.align		4
.L_75:
        /*0208*/ 	.byte	0x04, 0x17
        /*020a*/ 	.short	(.L_77 - .L_76)
.L_76:
        /*020c*/ 	.word	0x00000000
        /*0210*/ 	.short	0x0009
        /*0212*/ 	.short	0x0048
        /*0214*/ 	.byte	0x00, 0xf4, 0x21, 0x00


	//----- nvinfo : EIATTR_KPARAM_INFO
	.align		4
.L_77:
        /*0218*/ 	.byte	0x04, 0x17
        /*021a*/ 	.short	(.L_79 - .L_78)
.L_78:
        /*021c*/ 	.word	0x00000000
        /*0220*/ 	.short	0x0008
        /*0222*/ 	.short	0x0040
        /*0224*/ 	.byte	0x00, 0xf4, 0x21, 0x00


	//----- nvinfo : EIATTR_KPARAM_INFO
	.align		4
.L_79:
        /*0228*/ 	.byte	0x04, 0x17
        /*022a*/ 	.short	(.L_81 - .L_80)
.L_80:
        /*022c*/ 	.word	0x00000000
        /*0230*/ 	.short	0x0007
        /*0232*/ 	.short	0x0038
        /*0234*/ 	.byte	0x00, 0xf4, 0x21, 0x00


	//----- nvinfo : EIATTR_KPARAM_INFO
	.align		4
.L_81:
        /*0238*/ 	.byte	0x04, 0x17
        /*023a*/ 	.short	(.L_83 - .L_82)
.L_82:
        /*023c*/ 	.word	0x00000000
        /*0240*/ 	.short	0x0006
        /*0242*/ 	.short	0x0030
        /*0244*/ 	.byte	0x00, 0xf4, 0x21, 0x00


	//----- nvinfo : EIATTR_KPARAM_INFO
	.align		4
.L_83:
        /*0248*/ 	.byte	0x04, 0x17
        /*024a*/ 	.short	(.L_85 - .L_84)
.L_84:
        /*024c*/ 	.word	0x00000000
        /*0250*/ 	.short	0x0005
        /*0252*/ 	.short	0x0028
        /*0254*/ 	.byte	0x00, 0xf4, 0x21, 0x00


	//----- nvinfo : EIATTR_KPARAM_INFO
	.align		4
.L_85:
        /*0258*/ 	.byte	0x04, 0x17
        /*025a*/ 	.short	(.L_87 - .L_86)
.L_86:
        /*025c*/ 	.word	0x00000000
        /*0260*/ 	.short	0x0004
        /*0262*/ 	.short	0x0020
        /*0264*/ 	.byte	0x00, 0xf4, 0x21, 0x00


	//----- nvinfo : EIATTR_KPARAM_INFO
	.align		4
.L_87:
        /*0268*/ 	.byte	0x04, 0x17
        /*026a*/ 	.short	(.L_89 - .L_88)
.L_88:
        /*026c*/ 	.word	0x00000000
        /*0270*/ 	.short	0x0003
        /*0272*/ 	.short	0x0018
        /*0274*/ 	.byte	0x00, 0xf4, 0x21, 0x00


	//----- nvinfo : EIATTR_KPARAM_INFO
	.align		4
.L_89:
        /*0278*/ 	.byte	0x04, 0x17
        /*027a*/ 	.short	(.L_91 - .L_90)
.L_90:
        /*027c*/ 	.word	0x00000000
        /*0280*/ 	.short	0x0002
        /*0282*/ 	.short	0x0010
        /*0284*/ 	.byte	0x00, 0xf4, 0x21, 0x00


	//----- nvinfo : EIATTR_KPARAM_INFO
	.align		4
.L_91:
        /*0288*/ 	.byte	0x04, 0x17
        /*028a*/ 	.short	(.L_93 - .L_92)
.L_92:
        /*028c*/ 	.word	0x00000000
        /*0290*/ 	.short	0x0001
        /*0292*/ 	.short	0x0008
        /*0294*/ 	.byte	0x00, 0xf4, 0x21, 0x00


	//----- nvinfo : EIATTR_KPARAM_INFO
	.align		4
.L_93:
        /*0298*/ 	.byte	0x04, 0x17
        /*029a*/ 	.short	(.L_95 - .L_94)
.L_94:
        /*029c*/ 	.word	0x00000000
        /*02a0*/ 	.short	0x0000
        /*02a2*/ 	.short	0x0000
        /*02a4*/ 	.byte	0x00, 0xf4, 0x21, 0x00


	//----- nvinfo : EIATTR_SPARSE_MMA_MASK
	.align		4
.L_95:
        /*02a8*/ 	.byte	0x03, 0x50
        /*02aa*/ 	.short	0x0000


	//----- nvinfo : EIATTR_MAXREG_COUNT
	.align		4
        /*02ac*/ 	.byte	0x03, 0x1b
        /*02ae*/ 	.short	0x00ff


	//----- nvinfo : EIATTR_EXIT_INSTR_OFFSETS
	.align		4
        /*02b0*/ 	.byte	0x04, 0x1c
        /*02b2*/ 	.short	(.L_97 - .L_96)


	//   ....[0]....
.L_96:
        /*02b4*/ 	.word	0x00002b20


	//   ....[1]....
        /*02b8*/ 	.word	0x00002b40


	//----- nvinfo : EIATTR_REQNTID
	.align		4
.L_97:
        /*02bc*/ 	.byte	0x04, 0x10
        /*02be*/ 	.short	(.L_99 - .L_98)
.L_98:
        /*02c0*/ 	.word	0x00000080
        /*02c4*/ 	.word	0x00000001
        /*02c8*/ 	.word	0x00000001


	//----- nvinfo : EIATTR_CBANK_PARAM_SIZE
	.align		4
.L_99:
        /*02cc*/ 	.byte	0x03, 0x19
        /*02ce*/ 	.short	0x014c


	//----- nvinfo : EIATTR_PARAM_CBANK
	.align		4
        /*02d0*/ 	.byte	0x04, 0x0a
        /*02d2*/ 	.short	(.L_101 - .L_100)
	.align		4
.L_100:
        /*02d4*/ 	.word	index@(.nv.constant0.triton_poi_fused_cat_3)
        /*02d8*/ 	.short	0x0210
        /*02da*/ 	.short	0x014c


	//----- nvinfo : EIATTR_SW_WAR
	.align		4
.L_101:
        /*02dc*/ 	.byte	0x04, 0x36
        /*02de*/ 	.short	(.L_103 - .L_102)
.L_102:
        /*02e0*/ 	.word	0x00000008
.L_103:


//--------------------- .nv.callgraph             --------------------------
	.section	.nv.callgraph,"",@"SHT_CUDA_CALLGRAPH"
	.align	4
	.sectionentsize	8
	.align		4
        /*0000*/ 	.word	0x00000000
	.align		4
        /*0004*/ 	.word	0xffffffff
	.align		4
        /*0008*/ 	.word	0x00000000
	.align		4
        /*000c*/ 	.word	0xfffffffe
	.align		4
        /*0010*/ 	.word	0x00000000
	.align		4
        /*0014*/ 	.word	0xfffffffd
	.align		4
        /*0018*/ 	.word	0x00000000
	.align		4
        /*001c*/ 	.word	0xfffffffc


//--------------------- .nv.constant4             --------------------------
	.section	.nv.constant4,"a",@progbits
	.align	8
	.align		8
.nv.constant4:
        /*0000*/ 	.dword	_$_str
	.align		8
        /*0008*/ 	.dword	_$_str_$_2


//--------------------- .text.triton_poi_fused_cat_3 --------------------------
	.section	.text.triton_poi_fused_cat_3,"ax",@progbits
	.align	128
        .global         triton_poi_fused_cat_3
        .type           triton_poi_fused_cat_3,@function
        .size           triton_poi_fused_cat_3,(.L_x_1 - triton_poi_fused_cat_3)
        .other          triton_poi_fused_cat_3,@"STO_CUDA_ENTRY STV_DEFAULT"
triton_poi_fused_cat_3:
.text.triton_poi_fused_cat_3:
[----:B------:R-:W0:Y:S01]  /*0000*/  LDC R1, c[0x0][0x28] ;  /* 0x00000a00ff017b82 */ /* 0x000e220000000800 */
[----:B------:R-:W1:Y:S01]  /*0010*/  S2R R0, SR_TID.X ;  /* 0x0000000000007919 */ /* 0x000e620000002100 */
[----:B------:R-:W-:-:S06]  /*0020*/  IMAD.MOV.U32 R13, RZ, RZ, 0x14 ;  /* 0x00000014ff0d7424 */ /* 0x000fcc00078e00ff */
[----:B------:R-:W2:Y:S01]  /*0030*/  LDC.64 R26, c[0x0][0x2e0] ;  /* 0x0000b800ff1a7b82 */ /* 0x000ea20000000a00 */
[----:B------:R-:W3:Y:S01]  /*0040*/  S2R R5, SR_CTAID.X ;  /* 0x0000000000057919 */ /* 0x000ee20000002500 */
[----:B------:R-:W-:Y:S01]  /*0050*/  CS2R R24, SRZ ;  /* 0x0000000000187805 */ /* 0x000fe2000001ff00 */
[----:B------:R-:W-:-:S05]  /*0060*/  ULDC.64 UR4, c[0x0][0x208] ;  /* 0x0000820000047ab9 */ /* 0x000fca0000000a00 */
[----:B------:R-:W4:Y:S01]  /*0070*/  LDC.64 R14, c[0x0][0x2d8] ;  /* 0x0000b600ff0e7b82 */ /* 0x000f220000000a00 */
[----:B------:R-:W-:Y:S01]  /*0080*/  IMAD.MOV.U32 R22, RZ, RZ, RZ ;  /* 0x000000ffff167224 */ /* 0x000fe200078e00ff */
[----:B------:R-:W-:-:S06]  /*0090*/  CS2R R60, SRZ ;  /* 0x00000000003c7805 */ /* 0x000fcc000001ff00 */
[----:B------:R-:W5:Y:S08]  /*00a0*/  LDC.64 R32, c[0x0][0x2f0] ;  /* 0x0000bc00ff207b82 */ /* 0x000f700000000a00 */
[----:B------:R-:W2:Y:S01]  /*00b0*/  LDC.64 R34, c[0x0][0x2f8] ;  /* 0x0000be00ff227b82 */ /* 0x000ea20000000a00 */
[----:B-1----:R-:W-:Y:S01]  /*00c0*/  IMAD.SHL.U32 R0, R0, 0x2, RZ ;  /* 0x0000000200007824 */ /* 0x002fe200078e00ff */
[----:B------:R-:W-:-:S02]  /*00d0*/  CS2R R56, SRZ ;  /* 0x0000000000387805 */ /* 0x000fc4000001ff00 */
[----:B------:R-:W-:Y:S01]  /*00e0*/  CS2R R48, SRZ ;  /* 0x0000000000307805 */ /* 0x000fe2000001ff00 */
[----:B------:R-:W-:Y:S01]  /*00f0*/  IMAD.MOV.U32 R52, RZ, RZ, RZ ;  /* 0x000000ffff347224 */ /* 0x000fe200078e00ff */
[----:B---3--:R-:W-:Y:S01]  /*0100*/  SHF.R.S32.HI R9, RZ, 0x17, R5 ;  /* 0x00000017ff097819 */ /* 0x008fe20000011405 */
[----:B------:R-:W-:Y:S01]  /*0110*/  IMAD.MOV.U32 R20, RZ, RZ, RZ ;  /* 0x000000ffff147224 */ /* 0x000fe200078e00ff */
[----:B------:R-:W-:Y:S01]  /*0120*/  LOP3.LUT R0, R0, 0xfe, RZ, 0xc0, !PT ;  /* 0x000000fe00007812 */ /* 0x000fe200078ec0ff */
[----:B------:R-:W-:Y:S01]  /*0130*/  IMAD.MOV.U32 R46, RZ, RZ, RZ ;  /* 0x000000ffff2e7224 */ /* 0x000fe200078e00ff */
[----:B------:R-:W-:Y:S01]  /*0140*/  SGXT R9, R9, 0x1 ;  /* 0x000000010909781a */ /* 0x000fe20000000200 */
[----:B------:R-:W-:Y:S01]  /*0150*/  IMAD.MOV.U32 R38, RZ, RZ, RZ ;  /* 0x000000ffff267224 */ /* 0x000fe200078e00ff */
[----:B------:R-:W1:Y:S01]  /*0160*/  LDC.64 R40, c[0x0][0x2b8] ;  /* 0x0000ae00ff287b82 */ /* 0x000e620000000a00 */
[----:B------:R-:W-:-:S05]  /*0170*/  IMAD R6, R5, 0x100, R0 ;  /* 0x0000010005067824 */ /* 0x000fca00078e0200 */
[----:B------:R-:W-:Y:S01]  /*0180*/  SHF.R.S32.HI R3, RZ, 0x1f, R6 ;  /* 0x0000001fff037819 */ /* 0x000fe20000011406 */
[----:B------:R-:W-:Y:S01]  /*0190*/  IMAD.MOV.U32 R51, RZ, RZ, RZ ;  /* 0x000000ffff337224 */ /* 0x000fe200078e00ff */
[----:B------:R-:W3:Y:S02]  /*01a0*/  LDC.64 R42, c[0x0][0x328] ;  /* 0x0000ca00ff2a7b82 */ /* 0x000ee40000000a00 */
[CC--:B------:R-:W-:Y:S02]  /*01b0*/  LEA.HI R21, R3.reuse, R6.reuse, RZ, 0x4 ;  /* 0x0000000603157211 */ /* 0x0c0fe400078f20ff */
[----:B------:R-:W-:Y:S02]  /*01c0*/  LEA.HI R7, R3, R6, RZ, 0x2 ;  /* 0x0000000603077211 */ /* 0x000fe400078f10ff */
[----:B------:R-:W-:Y:S02]  /*01d0*/  SHF.R.S32.HI R8, RZ, 0x4, R21 ;  /* 0x00000004ff087819 */ /* 0x000fe40000011415 */
[----:B------:R-:W-:-:S02]  /*01e0*/  SHF.R.S32.HI R2, RZ, 0x2, R7 ;  /* 0x00000002ff027819 */ /* 0x000fc40000011407 */
[----:B------:R-:W-:Y:S02]  /*01f0*/  LEA.HI R0, R8, R8, RZ, 0x5 ;  /* 0x0000000808007211 */ /* 0x000fe400078f28ff */
[----:B------:R-:W-:Y:S02]  /*0200*/  LEA.HI R4, R2, R2, RZ, 0x2 ;  /* 0x0000000202047211 */ /* 0x000fe400078f10ff */
[----:B------:R-:W-:Y:S01]  /*0210*/  LOP3.LUT R5, R0, 0xffffffe0, RZ, 0xc0, !PT ;  /* 0xffffffe000057812 */ /* 0x000fe200078ec0ff */
[----:B------:R-:W-:Y:S01]  /*0220*/  VIADD R0, R6, 0x1 ;  /* 0x0000000106007836 */ /* 0x000fe20000000000 */
[----:B------:R-:W-:Y:S02]  /*0230*/  LOP3.LUT R11, R4, 0xfffffffc, RZ, 0xc0, !PT ;  /* 0xfffffffc040b7812 */ /* 0x000fe400078ec0ff */
[----:B------:R-:W-:Y:S01]  /*0240*/  LEA.HI R4, R3, R6, RZ, 0x9 ;  /* 0x0000000603047211 */ /* 0x000fe200078f48ff */
[----:B------:R-:W-:Y:S01]  /*0250*/  IMAD.IADD R8, R8, 0x1, -R5 ;  /* 0x0000000108087824 */ /* 0x000fe200078e0a05 */
[----:B------:R-:W-:Y:S01]  /*0260*/  LEA.HI R9, R9, R0, RZ, 0x2 ;  /* 0x0000000009097211 */ /* 0x000fe200078f10ff */
[----:B------:R-:W-:Y:S01]  /*0270*/  IMAD.IADD R12, R2, 0x1, -R11 ;  /* 0x00000001020c7824 */ /* 0x000fe200078e0a0b */
[----:B------:R-:W-:Y:S01]  /*0280*/  SHF.R.S32.HI R5, RZ, 0x9, R4 ;  /* 0x00000009ff057819 */ /* 0x000fe20000011404 */
[----:B------:R-:W-:Y:S01]  /*0290*/  IMAD R10, R8, R13, -0x140 ;  /* 0xfffffec0080a7424 */ /* 0x000fe200078e020d */
[----:B------:R-:W-:Y:S01]  /*02a0*/  LOP3.LUT R7, R7, 0xfffffffc, RZ, 0xc0, !PT ;  /* 0xfffffffc07077812 */ /* 0x000fe200078ec0ff */
[----:B------:R-:W1:Y:S01]  /*02b0*/  LDC.64 R2, c[0x0][0x2e8] ;  /* 0x0000ba00ff027b82 */ /* 0x000e620000000a00 */
[----:B------:R-:W-:Y:S01]  /*02c0*/  LOP3.LUT R11, R9, 0xfffffffc, RZ, 0xc0, !PT ;  /* 0xfffffffc090b7812 */ /* 0x000fe200078ec0ff */
[----:B------:R-:W-:-:S02]  /*02d0*/  IMAD R13, R5, 0x50, R10 ;  /* 0x00000050050d7824 */ /* 0x000fc400078e020a */
[----:B------:R-:W-:Y:S01]  /*02e0*/  IMAD.IADD R9, R6, 0x1, -R7 ;  /* 0x0000000106097824 */ /* 0x000fe200078e0a07 */
[----:B------:R-:W-:Y:S01]  /*02f0*/  ISETP.GT.AND P1, PT, R8, 0x1b, PT ;  /* 0x0000001b0800780c */ /* 0x000fe20003f24270 */
[----:B------:R-:W-:Y:S01]  /*0300*/  IMAD.IADD R11, R0, 0x1, -R11 ;  /* 0x00000001000b7824 */ /* 0x000fe200078e0a0b */
[----:B------:R-:W-:Y:S01]  /*0310*/  LOP3.LUT R7, R8, 0xfffffffc, RZ, 0xc0, !PT ;  /* 0xfffffffc08077812 */ /* 0x000fe200078ec0ff */
[----:B------:R-:W-:Y:S02]  /*0320*/  IMAD R9, R12, 0x5, R9 ;  /* 0x000000050c097824 */ /* 0x000fe400078e0209 */
[----:B------:R-:W-:Y:S01]  /*0330*/  VIADD R0, R13, 0xffffffb0 ;  /* 0xffffffb00d007836 */ /* 0x000fe20000000000 */
[----:B------:R-:W-:Y:S01]  /*0340*/  ISETP.LT.AND P2, PT, R6, 0x800, P1 ;  /* 0x000008000600780c */ /* 0x000fe20000f41270 */
[----:B------:R-:W-:Y:S01]  /*0350*/  IMAD R11, R12, 0x5, R11 ;  /* 0x000000050c0b7824 */ /* 0x000fe200078e020b */
[----:B------:R-:W-:Y:S01]  /*0360*/  ISETP.NE.AND P0, PT, R7, 0x14, PT ;  /* 0x000000140700780c */ /* 0x000fe20003f05270 */
[----:B------:R-:W3:Y:S01]  /*0370*/  LDC.64 R12, c[0x0][0x338] ;  /* 0x0000ce00ff0c7b82 */ /* 0x000ee20000000a00 */
[----:B------:R-:W-:-:S02]  /*0380*/  VIADD R16, R8, 0xffffffe8 ;  /* 0xffffffe808107836 */ /* 0x000fc40000000000 */
[----:B------:R-:W-:Y:S01]  /*0390*/  ISETP.LT.AND P3, PT, R6, 0x800, !P0 ;  /* 0x000008000600780c */ /* 0x000fe20004761270 */
[--C-:B------:R-:W-:Y:S02]  /*03a0*/  IMAD.IADD R17, R9, 0x1, R0.reuse ;  /* 0x0000000109117824 */ /* 0x100fe400078e0200 */
[----:B------:R-:W-:Y:S02]  /*03b0*/  IMAD.IADD R19, R11, 0x1, R0 ;  /* 0x000000010b137824 */ /* 0x000fe400078e0200 */
[----:B------:R-:W-:Y:S02]  /*03c0*/  IMAD.MOV.U32 R0, RZ, RZ, RZ ;  /* 0x000000ffff007224 */ /* 0x000fe400078e00ff */
[----:B------:R-:W-:Y:S02]  /*03d0*/  IMAD R16, R5, 0x4, R16 ;  /* 0x0000000405107824 */ /* 0x000fe400078e0210 */
[----:B01----:R-:W-:-:S04]  /*03e0*/  IMAD.WIDE R2, R8, 0x4, R2 ;  /* 0x0000000408027825 */ /* 0x003fc800078e0202 */
[----:B------:R-:W-:Y:S01]  /*03f0*/  IMAD R18, R16, 0x19, RZ ;  /* 0x0000001910127824 */ /* 0x000fe200078e02ff */
[----:B------:R-:W5:Y:S01]  /*0400*/  @P3 LDG.E.EL R0, desc[UR4][R2.64+-0x50] ;  /* 0xffffb00402003981 */ /* 0x000f62000c2e1900 */
[----:B--2---:R-:W-:-:S04]  /*0410*/  IMAD.WIDE R26, R8, 0x4, R26 ;  /* 0x00000004081a7825 */ /* 0x004fc800078e021a */
[----:B----4-:R-:W-:Y:S01]  /*0420*/  IMAD.WIDE R16, R17, 0x4, R14 ;  /* 0x0000000411107825 */ /* 0x010fe200078e020e */
[----:B------:R-:W2:Y:S03]  /*0430*/  @P3 LDG.E.EL R57, desc[UR4][R26.64+-0x50] ;  /* 0xffffb0041a393981 */ /* 0x000ea6000c2e1900 */
[C---:B---3--:R-:W-:Y:S01]  /*0440*/  IMAD.WIDE R30, R8.reuse, 0x4, R12 ;  /* 0x00000004081e7825 */ /* 0x048fe200078e020c */
[----:B------:R0:W3:Y:S03]  /*0450*/  @P3 LDG.E.EL R49, desc[UR4][R26.64+-0x50] ;  /* 0xffffb0041a313981 */ /* 0x0000e6000c2e1900 */
[C---:B-----5:R-:W-:Y:S01]  /*0460*/  IMAD.WIDE R32, R8.reuse, 0x4, R32 ;  /* 0x0000000408207825 */ /* 0x060fe200078e0220 */
[----:B------:R-:W4:Y:S03]  /*0470*/  @P2 LDG.E.EL R25, desc[UR4][R30.64+-0x70] ;  /* 0xffff90041e192981 */ /* 0x000f26000c2e1900 */
[----:B------:R-:W-:Y:S01]  /*0480*/  IMAD.WIDE R34, R8, 0x4, R34 ;  /* 0x0000000408227825 */ /* 0x000fe200078e0222 */
[----:B------:R-:W5:Y:S01]  /*0490*/  @P2 LDG.E.EL R22, desc[UR4][R30.64+-0x70] ;  /* 0xffff90041e162981 */ /* 0x000f62000c2e1900 */
[----:B------:R-:W-:-:S02]  /*04a0*/  ISETP.NE.AND P0, PT, R7, 0x18, PT ;  /* 0x000000180700780c */ /* 0x000fc40003f05270 */
[----:B------:R-:W-:Y:S02]  /*04b0*/  IMAD.IADD R23, R9, 0x1, R18 ;  /* 0x0000000109177824 */ /* 0x000fe400078e0212 */
[----:B------:R-:W-:Y:S01]  /*04c0*/  IMAD.WIDE R14, R19, 0x4, R14 ;  /* 0x00000004130e7825 */ /* 0x000fe200078e020e */
[----:B0-----:R-:W-:Y:S01]  /*04d0*/  CS2R R26, SRZ ;  /* 0x00000000001a7805 */ /* 0x001fe2000001ff00 */
[----:B------:R-:W2:Y:S01]  /*04e0*/  @P3 LDG.E R60, desc[UR4][R16.64] ;  /* 0x00000004103c3981 */ /* 0x000ea2000c1e1900 */
[----:B------:R-:W0:Y:S01]  /*04f0*/  LDC.64 R12, c[0x0][0x318] ;  /* 0x0000c600ff0c7b82 */ /* 0x000e220000000a00 */
[----:B------:R-:W-:Y:S02]  /*0500*/  IMAD.IADD R9, R11, 0x1, R18 ;  /* 0x000000010b097824 */ /* 0x000fe400078e0212 */
[----:B------:R-:W-:Y:S01]  /*0510*/  IMAD.MOV.U32 R11, RZ, RZ, RZ ;  /* 0x000000ffff0b7224 */ /* 0x000fe200078e00ff */
[----:B------:R1:W2:Y:S04]  /*0520*/  @P3 LDG.E R52, desc[UR4][R14.64] ;  /* 0x000000040e343981 */ /* 0x0002a8000c1e1900 */
[----:B------:R-:W0:Y:S01]  /*0530*/  LDC.64 R18, c[0x0][0x310] ;  /* 0x0000c400ff127b82 */ /* 0x000e220000000a00 */
[----:B------:R-:W2:Y:S04]  /*0540*/  @P3 LDG.E.EL R11, desc[UR4][R2.64+-0x50] ;  /* 0xffffb004020b3981 */ /* 0x000ea8000c2e1900 */
[----:B------:R-:W3:Y:S04]  /*0550*/  @P3 LDG.E.EL R48, desc[UR4][R32.64+-0x50] ;  /* 0xffffb00420303981 */ /* 0x000ee8000c2e1900 */
[----:B------:R0:W3:Y:S04]  /*0560*/  @P3 LDG.E.EL R24, desc[UR4][R32.64+-0x50] ;  /* 0xffffb00420183981 */ /* 0x0000e8000c2e1900 */
[----:B------:R-:W3:Y:S01]  /*0570*/  @P3 LDG.E.EL R20, desc[UR4][R34.64+-0x50] ;  /* 0xffffb00422143981 */ /* 0x000ee2000c2e1900 */
[----:B------:R-:W-:Y:S01]  /*0580*/  ISETP.LT.AND P5, PT, R6, 0x800, !P0 ;  /* 0x000008000600780c */ /* 0x000fe200047a1270 */
[----:B-1----:R-:W1:Y:S02]  /*0590*/  LDC.64 R14, c[0x0][0x308] ;  /* 0x0000c200ff0e7b82 */ /* 0x002e640000000a00 */
[----:B------:R0:W3:Y:S01]  /*05a0*/  @P3 LDG.E.EL R27, desc[UR4][R34.64+-0x50] ;  /* 0xffffb004221b3981 */ /* 0x0000e2000c2e1900 */
[----:B------:R-:W-:-:S05]  /*05b0*/  CS2R R30, SRZ ;  /* 0x00000000001e7805 */ /* 0x000fca000001ff00 */
[----:B------:R-:W1:Y:S01]  /*05c0*/  LDC.64 R16, c[0x0][0x300] ;  /* 0x0000c000ff107b82 */ /* 0x000e620000000a00 */
[----:B0-----:R-:W-:-:S05]  /*05d0*/  IMAD.WIDE R18, R8, 0x4, R18 ;  /* 0x0000000408127825 */ /* 0x001fca00078e0212 */
[----:B------:R-:W3:Y:S01]  /*05e0*/  @P5 LDG.E.EL R31, desc[UR4][R18.64+-0x60] ;  /* 0xffffa004121f5981 */ /* 0x000ee2000c2e1900 */
[----:B------:R-:W-:Y:S01]  /*05f0*/  IMAD.MOV.U32 R33, RZ, RZ, RZ ;  /* 0x000000ffff217224 */ /* 0x000fe200078e00ff */
[----:B------:R-:W0:Y:S02]  /*0600*/  LDC.64 R2, c[0x0][0x320] ;  /* 0x0000c800ff027b82 */ /* 0x000e240000000a00 */
[----:B------:R-:W3:Y:S01]  /*0610*/  @P5 LDG.E.EL R30, desc[UR4][R18.64+-0x60] ;  /* 0xffffa004121e5981 */ /* 0x000ee2000c2e1900 */
[----:B-1----:R-:W-:-:S05]  /*0620*/  IMAD.WIDE R36, R8, 0x4, R14 ;  /* 0x0000000408247825 */ /* 0x002fca00078e020e */
[----:B------:R-:W3:Y:S01]  /*0630*/  @P5 LDG.E.EL R26, desc[UR4][R36.64+-0x60] ;  /* 0xffffa004241a5981 */ /* 0x000ee2000c2e1900 */
[----:B------:R-:W-:Y:S01]  /*0640*/  IMAD.WIDE R14, R23, 0x4, R16 ;  /* 0x00000004170e7825 */ /* 0x000fe200078e0210 */
[----:B------:R-:W-:-:S03]  /*0650*/  CS2R R34, SRZ ;  /* 0x0000000000227805 */ /* 0x000fc6000001ff00 */
[C---:B------:R-:W-:Y:S01]  /*0660*/  IMAD.WIDE R12, R8.reuse, 0x4, R12 ;  /* 0x00000004080c7825 */ /* 0x040fe200078e020c */
[----:B------:R-:W3:Y:S03]  /*0670*/  @P5 LDG.E R56, desc[UR4][R14.64] ;  /* 0x000000040e385981 */ /* 0x000ee6000c1e1900 */
[----:B------:R-:W-:Y:S01]  /*0680*/  IMAD.WIDE R16, R9, 0x4, R16 ;  /* 0x0000000409107825 */ /* 0x000fe200078e0210 */
[----:B------:R-:W3:Y:S04]  /*0690*/  @P5 LDG.E.EL R34, desc[UR4][R12.64+-0x60] ;  /* 0xffffa0040c225981 */ /* 0x000ee8000c2e1900 */
[----:B------:R-:W3:Y:S04]  /*06a0*/  @P5 LDG.E R33, desc[UR4][R16.64] ;  /* 0x0000000410215981 */ /* 0x000ee8000c1e1900 */
[----:B------:R-:W3:Y:S01]  /*06b0*/  @P5 LDG.E.EL R46, desc[UR4][R12.64+-0x60] ;  /* 0xffffa0040c2e5981 */ /* 0x000ee2000c2e1900 */
[----:B------:R-:W-:Y:S01]  /*06c0*/  IMAD.MOV.U32 R9, RZ, RZ, 0x3e800000 ;  /* 0x3e800000ff097424 */ /* 0x000fe200078e00ff */
[----:B------:R-:W-:Y:S01]  /*06d0*/  P2R R29, PR, RZ, 0x1 ;  /* 0x00000001ff1d7803 */ /* 0x000fe20000000000 */
[----:B0-----:R-:W-:Y:S01]  /*06e0*/  IMAD.WIDE R2, R8, 0x4, R2 ;  /* 0x0000000408027825 */ /* 0x001fe200078e0202 */
[----:B------:R-:W-:Y:S01]  /*06f0*/  P2R R32, PR, RZ, 0x4 ;  /* 0x00000004ff207803 */ /* 0x000fe20000000000 */
[----:B------:R0:W3:Y:S04]  /*0700*/  @P5 LDG.E.EL R51, desc[UR4][R36.64+-0x60] ;  /* 0xffffa00424335981 */ /* 0x0000e8000c2e1900 */
[----:B------:R-:W3:Y:S04]  /*0710*/  @P5 LDG.E.EL R35, desc[UR4][R2.64+-0x60] ;  /* 0xffffa00402235981 */ /* 0x000ee8000c2e1900 */
[----:B------:R1:W3:Y:S01]  /*0720*/  @P5 LDG.E.EL R38, desc[UR4][R2.64+-0x60] ;  /* 0xffffa00402265981 */ /* 0x0002e2000c2e1900 */
[----:B------:R-:W-:Y:S01]  /*0730*/  P2R R28, PR, RZ, 0x2 ;  /* 0x00000002ff1c7803 */ /* 0x000fe20000000000 */
[----:B0-----:R-:W0:Y:S01]  /*0740*/  LDC.64 R36, c[0x0][0x2b0] ;  /* 0x0000ac00ff247b82 */ /* 0x001e220000000a00 */
[----:B------:R-:W-:-:S02]  /*0750*/  ISETP.NE.AND P1, PT, R7, 0x10, PT ;  /* 0x000000100700780c */ /* 0x000fc40003f25270 */
[----:B------:R-:W-:Y:S02]  /*0760*/  SEL R12, R0, RZ, P3 ;  /* 0x000000ff000c7207 */ /* 0x000fe40001800000 */
[----:B----4-:R-:W-:Y:S02]  /*0770*/  SEL R25, R25, RZ, P2 ;  /* 0x000000ff19197207 */ /* 0x010fe40001000000 */
[----:B-----5:R-:W-:-:S03]  /*0780*/  SEL R22, R22, RZ, P2 ;  /* 0x000000ff16167207 */ /* 0x020fc60001000000 */
[----:B------:R-:W-:Y:S02]  /*0790*/  FADD R54, R25, 9.9999997473787516356e-06 ;  /* 0x3727c5ac19367421 */ /* 0x000fe40000000000 */
[----:B------:R-:W-:-:S04]  /*07a0*/  FADD R22, R22, 9.9999997473787516356e-06 ;  /* 0x3727c5ac16167421 */ /* 0x000fc80000000000 */
[----:B------:R-:W4:Y:S08]  /*07b0*/  MUFU.SQRT R54, R54 ;  /* 0x0000003600367308 */ /* 0x000f300000002000 */
[----:B------:R-:W5:Y:S01]  /*07c0*/  MUFU.SQRT R0, R22 ;  /* 0x0000001600007308 */ /* 0x000f620000002000 */
[----:B------:R-:W-:Y:S01]  /*07d0*/  FADD R12, R12, 9.9999997473787516356e-06 ;  /* 0x3727c5ac0c0c7421 */ /* 0x000fe20000000000 */
[----:B--2---:R-:W-:-:S02]  /*07e0*/  SEL R13, R11, RZ, P3 ;  /* 0x000000ff0b0d7207 */ /* 0x004fc40001800000 */
[----:B------:R-:W-:Y:S02]  /*07f0*/  SEL R57, R57, RZ, P3 ;  /* 0x000000ff39397207 */ /* 0x000fe40001800000 */
[----:B---3--:R-:W-:Y:S02]  /*0800*/  SEL R49, R49, RZ, P3 ;  /* 0x000000ff31317207 */ /* 0x008fe40001800000 */
[----:B------:R-:W-:Y:S02]  /*0810*/  SEL R48, R48, RZ, P3 ;  /* 0x000000ff30307207 */ /* 0x000fe40001800000 */
[----:B------:R-:W-:Y:S02]  /*0820*/  SEL R15, R24, RZ, P3 ;  /* 0x000000ff180f7207 */ /* 0x000fe40001800000 */
[----:B------:R-:W-:Y:S02]  /*0830*/  SEL R60, R60, RZ, P3 ;  /* 0x000000ff3c3c7207 */ /* 0x000fe40001800000 */
[----:B------:R-:W-:-:S02]  /*0840*/  SEL R23, R20, RZ, P3 ;  /* 0x000000ff14177207 */ /* 0x000fc40001800000 */
[----:B------:R-:W-:Y:S02]  /*0850*/  SEL R52, R52, RZ, P3 ;  /* 0x000000ff34347207 */ /* 0x000fe40001800000 */
[----:B------:R-:W-:Y:S01]  /*0860*/  SEL R14, R27, RZ, P3 ;  /* 0x000000ff1b0e7207 */ /* 0x000fe20001800000 */
[----:B------:R-:W2:Y:S01]  /*0870*/  MUFU.SQRT R12, R12 ;  /* 0x0000000c000c7308 */ /* 0x000ea20000002000 */
[----:B----4-:R-:W-:Y:S02]  /*0880*/  FSETP.GT.AND P3, PT, R54, 8.50705917302346158658e+37, PT ;  /* 0x7e8000003600780b */ /* 0x010fe40003f64000 */
[----:B-----5:R-:W-:Y:S01]  /*0890*/  FSETP.GT.AND P4, PT, R0, 8.50705917302346158658e+37, PT ;  /* 0x7e8000000000780b */ /* 0x020fe20003f84000 */
[----:B------:R-:W-:Y:S01]  /*08a0*/  FADD R13, R13, 9.9999997473787516356e-06 ;  /* 0x3727c5ac0d0d7421 */ /* 0x000fe20000000000 */
[----:B------:R-:W-:Y:S02]  /*08b0*/  FSETP.GEU.AND P0, PT, R54, 1.175494350822287508e-38, PT ;  /* 0x008000003600780b */ /* 0x000fe40003f0e000 */
[C---:B------:R-:W-:Y:S01]  /*08c0*/  FSEL R25, R9.reuse, 1, P3 ;  /* 0x3f80000009197808 */ /* 0x040fe20001800000 */
[----:B------:R-:W3:Y:S01]  /*08d0*/  MUFU.SQRT R59, R13 ;  /* 0x0000000d003b7308 */ /* 0x000ee20000002000 */
[----:B------:R-:W-:-:S05]  /*08e0*/  FSEL R18, R9, 1, P4 ;  /* 0x3f80000009127808 */ /* 0x000fca0002000000 */
[----:B------:R-:W-:Y:S01]  /*08f0*/  @P3 FMUL R54, R54, 0.25 ;  /* 0x3e80000036363820 */ /* 0x000fe20000400000 */
[C---:B------:R-:W-:Y:S01]  /*0900*/  FSETP.GEU.AND P3, PT, R0.reuse, 1.175494350822287508e-38, PT ;  /* 0x008000000000780b */ /* 0x040fe20003f6e000 */
[----:B------:R-:W-:Y:S01]  /*0910*/  @P4 FMUL R0, R0, 0.25 ;  /* 0x3e80000000004820 */ /* 0x000fe20000400000 */
[----:B--2---:R-:W-:Y:S02]  /*0920*/  FSETP.GT.AND P4, PT, R12, 8.50705917302346158658e+37, PT ;  /* 0x7e8000000c00780b */ /* 0x004fe40003f84000 */
[----:B-1----:R-:W-:Y:S02]  /*0930*/  SEL R2, R31, RZ, P5 ;  /* 0x000000ff1f027207 */ /* 0x002fe40002800000 */
[----:B------:R-:W-:-:S03]  /*0940*/  P2R R17, PR, RZ, 0x1 ;  /* 0x00000001ff117803 */ /* 0x000fc60000000000 */
[----:B------:R-:W-:Y:S01]  /*0950*/  FADD R2, R2, 9.9999997473787516356e-06 ;  /* 0x3727c5ac02027421 */ /* 0x000fe20000000000 */
[C---:B------:R-:W-:Y:S02]  /*0960*/  FSETP.GEU.AND P0, PT, R12.reuse, 1.175494350822287508e-38, PT ;  /* 0x008000000c00780b */ /* 0x040fe40003f0e000 */
[----:B------:R-:W-:Y:S01]  /*0970*/  FSEL R50, R9, 1, P4 ;  /* 0x3f80000009327808 */ /* 0x000fe20002000000 */
[----:B------:R-:W1:Y:S02]  /*0980*/  MUFU.SQRT R58, R2 ;  /* 0x00000002003a7308 */ /* 0x000e640000002000 */
[----:B------:R-:W-:Y:S01]  /*0990*/  @P4 FMUL R12, R12, 0.25 ;  /* 0x3e8000000c0c4820 */ /* 0x000fe20000400000 */
[----:B---3--:R-:W-:Y:S02]  /*09a0*/  FSETP.GT.AND P4, PT, R59, 8.50705917302346158658e+37, PT ;  /* 0x7e8000003b00780b */ /* 0x008fe40003f84000 */
[----:B------:R-:W-:-:S05]  /*09b0*/  SEL R30, R30, RZ, P5 ;  /* 0x000000ff1e1e7207 */ /* 0x000fca0002800000 */
[----:B------:R-:W-:Y:S01]  /*09c0*/  FADD R30, R30, 9.9999997473787516356e-06 ;  /* 0x3727c5ac1e1e7421 */ /* 0x000fe20000000000 */
[----:B------:R-:W-:Y:S02]  /*09d0*/  FSEL R53, R9, 1, P4 ;  /* 0x3f80000009357808 */ /* 0x000fe40002000000 */
[----:B------:R-:W-:Y:S02]  /*09e0*/  SEL R24, R33, RZ, P5 ;  /* 0x000000ff21187207 */ /* 0x000fe40002800000 */
[----:B------:R-:W-:Y:S01]  /*09f0*/  P2R R33, PR, RZ, 0x8 ;  /* 0x00000008ff217803 */ /* 0x000fe20000000000 */
[----:B------:R-:W2:Y:S01]  /*0a00*/  MUFU.SQRT R22, R30 ;  /* 0x0000001e00167308 */ /* 0x000ea20000002000 */
[C---:B------:R-:W-:Y:S01]  /*0a10*/  FSETP.GEU.AND P3, PT, R59.reuse, 1.175494350822287508e-38, PT ;  /* 0x008000003b00780b */ /* 0x040fe20003f6e000 */
[----:B------:R-:W-:Y:S01]  /*0a20*/  @P4 FMUL R59, R59, 0.25 ;  /* 0x3e8000003b3b4820 */ /* 0x000fe20000400000 */
[----:B-1----:R-:W-:Y:S02]  /*0a30*/  FSETP.GT.AND P4, PT, R58, 8.50705917302346158658e+37, PT ;  /* 0x7e8000003a00780b */ /* 0x002fe40003f84000 */
[----:B------:R-:W-:-:S02]  /*0a40*/  SEL R11, R26, RZ, P5 ;  /* 0x000000ff1a0b7207 */ /* 0x000fc40002800000 */
[----:B------:R-:W-:Y:S01]  /*0a50*/  FSETP.GEU.AND P2, PT, R58, 1.175494350822287508e-38, PT ;  /* 0x008000003a00780b */ /* 0x000fe20003f4e000 */
[----:B------:R-:W1:Y:S01]  /*0a60*/  LDC.64 R26, c[0x0][0x2c0] ;  /* 0x0000b000ff1a7b82 */ /* 0x000e620000000a00 */
[----:B------:R-:W-:-:S07]  /*0a70*/  FSEL R47, R9, 1, P4 ;  /* 0x3f800000092f7808 */ /* 0x000fce0002000000 */
[----:B------:R-:W-:Y:S01]  /*0a80*/  @P4 FMUL R58, R58, 0.25 ;  /* 0x3e8000003a3a4820 */ /* 0x000fe20000400000 */
[----:B--2---:R-:W-:Y:S02]  /*0a90*/  FSETP.GT.AND P4, PT, R22, 8.50705917302346158658e+37, PT ;  /* 0x7e8000001600780b */ /* 0x004fe40003f84000 */
[----:B------:R-:W-:Y:S02]  /*0aa0*/  SEL R19, R34, RZ, P5 ;  /* 0x000000ff22137207 */ /* 0x000fe40002800000 */
[----:B------:R-:W-:Y:S02]  /*0ab0*/  P2R R34, PR, RZ, 0x1 ;  /* 0x00000001ff227803 */ /* 0x000fe40000000000 */
[----:B------:R-:W-:Y:S02]  /*0ac0*/  FSETP.GEU.AND P0, PT, R22, 1.175494350822287508e-38, PT ;  /* 0x008000001600780b */ /* 0x000fe40003f0e000 */
[----:B------:R-:W-:-:S05]  /*0ad0*/  FSEL R13, R9, 1, P4 ;  /* 0x3f800000090d7808 */ /* 0x000fca0002000000 */
[----:B------:R-:W-:Y:S01]  /*0ae0*/  @P4 FMUL R22, R22, 0.25 ;  /* 0x3e80000016164820 */ /* 0x000fe20000400000 */
[----:B------:R-:W-:Y:S01]  /*0af0*/  ISETP.LT.AND P4, PT, R6, 0x800, !P1 ;  /* 0x000008000600780c */ /* 0x000fe20004f81270 */
[----:B------:R-:W-:Y:S02]  /*0b00*/  IMAD.MOV.U32 R2, RZ, RZ, RZ ;  /* 0x000000ffff027224 */ /* 0x000fe400078e00ff */
[----:B-1----:R-:W-:-:S10]  /*0b10*/  IMAD.WIDE R26, R8, 0x4, R26 ;  /* 0x00000004081a7825 */ /* 0x002fd400078e021a */
[----:B------:R-:W2:Y:S01]  /*0b20*/  @P4 LDG.E.EL R2, desc[UR4][R26.64+-0x40] ;  /* 0xffffc0041a024981 */ /* 0x000ea2000c2e1900 */
[----:B------:R-:W-:Y:S02]  /*0b30*/  P2R R31, PR, RZ, 0x8 ;  /* 0x00000008ff1f7803 */ /* 0x000fe40000000000 */
[----:B------:R-:W-:Y:S01]  /*0b40*/  ISETP.NE.AND P3, PT, R17, RZ, PT ;  /* 0x000000ff1100720c */ /* 0x000fe20003f65270 */
[----:B------:R-:W-:-:S06]  /*0b50*/  IMAD.MOV.U32 R17, RZ, RZ, RZ ;  /* 0x000000ffff117224 */ /* 0x000fcc00078e00ff */
[----:B------:R1:W3:Y:S01]  /*0b60*/  @P4 LDG.E.EL R17, desc[UR4][R26.64+-0x40] ;  /* 0xffffc0041a114981 */ /* 0x0002e2000c2e1900 */
[----:B------:R-:W-:Y:S02]  /*0b70*/  SEL R51, R51, RZ, P5 ;  /* 0x000000ff33337207 */ /* 0x000fe40002800000 */
[----:B------:R-:W-:Y:S02]  /*0b80*/  SEL R46, R46, RZ, P5 ;  /* 0x000000ff2e2e7207 */ /* 0x000fe40002800000 */
[----:B------:R-:W-:Y:S02]  /*0b90*/  SEL R3, R35, RZ, P5 ;  /* 0x000000ff23037207 */ /* 0x000fe40002800000 */
[----:B------:R-:W-:Y:S02]  /*0ba0*/  SEL R56, R56, RZ, P5 ;  /* 0x000000ff38387207 */ /* 0x000fe40002800000 */
[----:B------:R-:W-:Y:S01]  /*0bb0*/  SEL R16, R38, RZ, P5 ;  /* 0x000000ff26107207 */ /* 0x000fe20002800000 */
[----:B------:R-:W-:Y:S01]  /*0bc0*/  @!P3 FMUL R54, R54, 16777216 ;  /* 0x4b8000003636b820 */ /* 0x000fe20000400000 */
[----:B------:R-:W-:Y:S01]  /*0bd0*/  @!P3 FMUL R25, R25, 16777216 ;  /* 0x4b8000001919b820 */ /* 0x000fe20000400000 */
[----:B------:R-:W-:-:S02]  /*0be0*/  ISETP.NE.AND P3, PT, R31, RZ, PT ;  /* 0x000000ff1f00720c */ /* 0x000fc40003f65270 */
[----:B------:R-:W-:Y:S01]  /*0bf0*/  LOP3.LUT R21, R21, 0xfffffff0, RZ, 0xc0, !PT ;  /* 0xfffffff015157812 */ /* 0x000fe200078ec0ff */
[----:B------:R-:W-:Y:S01]  /*0c00*/  @!P2 FMUL R58, R58, 16777216 ;  /* 0x4b8000003a3aa820 */ /* 0x000fe20000400000 */
[----:B------:R-:W-:Y:S01]  /*0c10*/  @!P2 FMUL R47, R47, 16777216 ;  /* 0x4b8000002f2fa820 */ /* 0x000fe20000400000 */
[----:B------:R-:W-:Y:S01]  /*0c20*/  @!P0 FMUL R22, R22, 16777216 ;  /* 0x4b80000016168820 */ /* 0x000fe20000400000 */
[----:B------:R-:W-:Y:S01]  /*0c30*/  @!P0 FMUL R13, R13, 16777216 ;  /* 0x4b8000000d0d8820 */ /* 0x000fe20000400000 */
[----:B------:R-:W-:Y:S01]  /*0c40*/  ISETP.NE.AND P2, PT, R32, RZ, PT ;  /* 0x000000ff2000720c */ /* 0x000fe20003f45270 */
[----:B------:R-:W-:Y:S01]  /*0c50*/  IMAD.WIDE R40, R8, 0x4, R40 ;  /* 0x0000000408287825 */ /* 0x000fe200078e0228 */
[----:B------:R-:W-:Y:S02]  /*0c60*/  ISETP.NE.AND P0, PT, R29, RZ, PT ;  /* 0x000000ff1d00720c */ /* 0x000fe40003f05270 */
[----:B------:R-:W-:Y:S02]  /*0c70*/  CS2R R64, SRZ ;  /* 0x0000000000407805 */ /* 0x000fe4000001ff00 */
[----:B------:R-:W-:Y:S01]  /*0c80*/  CS2R R66, SRZ ;  /* 0x0000000000427805 */ /* 0x000fe2000001ff00 */
[----:B-1----:R-:W1:Y:S01]  /*0c90*/  LDC.64 R26, c[0x0][0x330] ;  /* 0x0000cc00ff1a7b82 */ /* 0x002e620000000a00 */
[----:B------:R-:W-:Y:S01]  /*0ca0*/  @!P3 FMUL R59, R59, 16777216 ;  /* 0x4b8000003b3bb820 */ /* 0x000fe20000400000 */
[----:B------:R-:W-:Y:S01]  /*0cb0*/  @!P3 FMUL R53, R53, 16777216 ;  /* 0x4b8000003535b820 */ /* 0x000fe20000400000 */
[----:B------:R-:W-:-:S05]  /*0cc0*/  ISETP.NE.AND P3, PT, R33, RZ, PT ;  /* 0x000000ff2100720c */ /* 0x000fca0003f65270 */
[----:B------:R-:W4:Y:S02]  /*0cd0*/  LDC.64 R32, c[0x0][0x2d0] ;  /* 0x0000b400ff207b82 */ /* 0x000f240000000a00 */
[----:B----4-:R-:W-:-:S05]  /*0ce0*/  IMAD.WIDE R32, R8, 0x4, R32 ;  /* 0x0000000408207825 */ /* 0x010fca00078e0220 */
[----:B------:R-:W4:Y:S04]  /*0cf0*/  @P4 LDG.E.EL R65, desc[UR4][R32.64+-0x40] ;  /* 0xffffc00420414981 */ /* 0x000f28000c2e1900 */
[----:B------:R-:W5:Y:S01]  /*0d00*/  @P4 LDG.E.EL R66, desc[UR4][R32.64+-0x40] ;  /* 0xffffc00420424981 */ /* 0x000f62000c2e1900 */
[----:B-1----:R-:W-:Y:S01]  /*0d10*/  IMAD.WIDE R26, R8, 0x4, R26 ;  /* 0x00000004081a7825 */ /* 0x002fe200078e021a */
[----:B--2---:R-:W-:Y:S02]  /*0d20*/  SEL R2, R2, RZ, P4 ;  /* 0x000000ff02027207 */ /* 0x004fe40002000000 */
[----:B---3--:R-:W-:-:S03]  /*0d30*/  SEL R17, R17, RZ, P4 ;  /* 0x000000ff11117207 */ /* 0x008fc60002000000 */
[----:B------:R-:W-:Y:S01]  /*0d40*/  FADD R20, R2, 9.9999997473787516356e-06 ;  /* 0x3727c5ac02147421 */ /* 0x000fe20000000000 */
[----:B------:R-:W-:Y:S01]  /*0d50*/  MUFU.RCP R58, R58 ;  /* 0x0000003a003a7308 */ /* 0x000fe20000001000 */
[----:B------:R-:W2:Y:S07]  /*0d60*/  @P2 LDG.E.EL R61, desc[UR4][R26.64+-0x70] ;  /* 0xffff90041a3d2981 */ /* 0x000eae000c2e1900 */
[----:B------:R-:W1:Y:S02]  /*0d70*/  MUFU.SQRT R55, R20 ;  /* 0x0000001400377308 */ /* 0x000e640000002000 */
[----:B-1----:R-:W-:-:S02]  /*0d80*/  FSETP.GT.AND P5, PT, R55, 8.50705917302346158658e+37, PT ;  /* 0x7e8000003700780b */ /* 0x002fc40003fa4000 */
[----:B------:R-:W-:Y:S02]  /*0d90*/  FSETP.GEU.AND P1, PT, R55, 1.175494350822287508e-38, PT ;  /* 0x008000003700780b */ /* 0x000fe40003f2e000 */
[----:B------:R-:W-:-:S09]  /*0da0*/  FSEL R2, R9, 1, P5 ;  /* 0x3f80000009027808 */ /* 0x000fd20002800000 */
[----:B------:R-:W-:Y:S02]  /*0db0*/  @P5 FMUL R55, R55, 0.25 ;  /* 0x3e80000037375820 */ /* 0x000fe40000400000 */
[----:B------:R-:W-:Y:S02]  /*0dc0*/  @!P1 FMUL R2, R2, 16777216 ;  /* 0x4b80000002029820 */ /* 0x000fe40000400000 */
[----:B------:R-:W-:Y:S01]  /*0dd0*/  @!P1 FMUL R55, R55, 16777216 ;  /* 0x4b80000037379820 */ /* 0x000fe20000400000 */
[----:B------:R-:W-:Y:S01]  /*0de0*/  ISETP.NE.AND P1, PT, R28, RZ, PT ;  /* 0x000000ff1c00720c */ /* 0x000fe20003f25270 */
[----:B------:R-:W-:-:S04]  /*0df0*/  IMAD.IADD R28, R6, 0x1, -R21 ;  /* 0x00000001061c7824 */ /* 0x000fc800078e0a15 */
[----:B------:R-:W-:-:S04]  /*0e00*/  IMAD R21, R5, 0x50, R28 ;  /* 0x0000005005157824 */ /* 0x000fc800078e021c */
[----:B------:R-:W-:Y:S02]  /*0e10*/  IMAD.IADD R39, R10, 0x1, R21 ;  /* 0x000000010a277824 */ /* 0x000fe400078e0215 */
[----:B------:R-:W-:Y:S02]  /*0e20*/  IMAD R21, R5, 0x40, R28 ;  /* 0x0000004005157824 */ /* 0x000fe400078e021c */
[----:B------:R-:W1:Y:S01]  /*0e30*/  LDC.64 R28, c[0x0][0x2c8] ;  /* 0x0000b200ff1c7b82 */ /* 0x000e620000000a00 */
[----:B0-----:R-:W-:Y:S01]  /*0e40*/  IMAD.WIDE R36, R39, 0x4, R36 ;  /* 0x0000000427247825 */ /* 0x001fe200078e0224 */
[----:B------:R-:W-:-:S03]  /*0e50*/  CS2R R38, SRZ ;  /* 0x0000000000267805 */ /* 0x000fc6000001ff00 */
[C---:B------:R-:W-:Y:S02]  /*0e60*/  IMAD R10, R8.reuse, 0x10, R21 ;  /* 0x00000010080a7824 */ /* 0x040fe400078e0215 */
[----:B------:R-:W-:Y:S01]  /*0e70*/  IMAD.MOV.U32 R21, RZ, RZ, RZ ;  /* 0x000000ffff157224 */ /* 0x000fe200078e00ff */
[----:B------:R0:W3:Y:S05]  /*0e80*/  @P4 LDG.E.64 R38, desc[UR4][R36.64] ;  /* 0x0000000424264981 */ /* 0x0000ea000c1e1b00 */
[----:B------:R-:W2:Y:S01]  /*0e90*/  @P4 LDG.E.EL R21, desc[UR4][R40.64+-0x40] ;  /* 0xffffc00428154981 */ /* 0x000ea2000c2e1900 */
[----:B0-----:R-:W-:Y:S01]  /*0ea0*/  CS2R R36, SRZ ;  /* 0x0000000000247805 */ /* 0x001fe2000001ff00 */
[----:B-1----:R-:W-:-:S05]  /*0eb0*/  IMAD.WIDE R28, R8, 0x4, R28 ;  /* 0x00000004081c7825 */ /* 0x002fca00078e021c */
[----:B------:R-:W2:Y:S04]  /*0ec0*/  @P4 LDG.E.EL R36, desc[UR4][R40.64+-0x40] ;  /* 0xffffc00428244981 */ /* 0x000ea8000c2e1900 */
[----:B------:R-:W2:Y:S04]  /*0ed0*/  @P4 LDG.E.EL R64, desc[UR4][R28.64+-0x40] ;  /* 0xffffc0041c404981 */ /* 0x000ea8000c2e1900 */
[----:B------:R-:W2:Y:S01]  /*0ee0*/  @P4 LDG.E.EL R37, desc[UR4][R28.64+-0x40] ;  /* 0xffffc0041c254981 */ /* 0x000ea2000c2e1900 */
[----:B------:R-:W-:-:S04]  /*0ef0*/  VIADD R45, R10, 0xfffffe40 ;  /* 0xfffffe400a2d7836 */ /* 0x000fc80000000000 */
[----:B------:R-:W-:Y:S01]  /*0f00*/  IMAD.WIDE R42, R45, 0x4, R42 ;  /* 0x000000042d2a7825 */ /* 0x000fe200078e022a */
[----:B------:R-:W-:-:S06]  /*0f10*/  CS2R R44, SRZ ;  /* 0x00000000002c7805 */ /* 0x000fcc000001ff00 */
[----:B------:R0:W2:Y:S02]  /*0f20*/  @P2 LDG.E.64 R44, desc[UR4][R42.64] ;  /* 0x000000042a2c2981 */ /* 0x0000a4000c1e1b00 */
[----:B0-----:R-:W-:-:S06]  /*0f30*/  CS2R R42, SRZ ;  /* 0x00000000002a7805 */ /* 0x001fcc000001ff00 */
[----:B------:R4:W2:Y:S01]  /*0f40*/  @P2 LDG.E.EL R43, desc[UR4][R26.64+-0x70] ;  /* 0xffff90041a2b2981 */ /* 0x0008a2000c2e1900 */
[----:B------:R-:W-:-:S04]  /*0f50*/  FADD R30, R17, 9.9999997473787516356e-06 ;  /* 0x3727c5ac111e7421 */ /* 0x000fc80000000000 */
[----:B------:R0:W1:Y:S02]  /*0f60*/  MUFU.SQRT R17, R30 ;  /* 0x0000001e00117308 */ /* 0x0000640000002000 */
[----:B0-----:R-:W0:Y:S01]  /*0f70*/  LDC.64 R30, c[0x0][0x340] ;  /* 0x0000d000ff1e7b82 */ /* 0x001e220000000a00 */
[C---:B-1----:R-:W-:Y:S02]  /*0f80*/  FSETP.GT.AND P5, PT, R17.reuse, 8.50705917302346158658e+37, PT ;  /* 0x7e8000001100780b */ /* 0x042fe40003fa4000 */
[----:B------:R-:W-:Y:S02]  /*0f90*/  FSETP.GEU.AND P6, PT, R17, 1.175494350822287508e-38, PT ;  /* 0x008000001100780b */ /* 0x000fe40003fce000 */
[----:B------:R-:W-:-:S09]  /*0fa0*/  FSEL R20, R9, 1, P5 ;  /* 0x3f80000009147808 */ /* 0x000fd20002800000 */
[----:B------:R-:W-:Y:S01]  /*0fb0*/  @P5 FMUL R17, R17, 0.25 ;  /* 0x3e80000011115820 */ /* 0x000fe20000400000 */
[----:B------:R-:W-:Y:S02]  /*0fc0*/  ISETP.NE.AND P5, PT, R34, RZ, PT ;  /* 0x000000ff2200720c */ /* 0x000fe40003fa5270 */
[----:B------:R-:W1:Y:S01]  /*0fd0*/  LDC.64 R34, c[0x0][0x348] ;  /* 0x0000d200ff227b82 */ /* 0x000e620000000a00 */
[----:B------:R-:W-:Y:S01]  /*0fe0*/  CS2R R62, SRZ ;  /* 0x00000000003e7805 */ /* 0x000fe2000001ff00 */
[----:B0-----:R-:W-:Y:S01]  /*0ff0*/  IMAD.WIDE R30, R8, 0x4, R30 ;  /* 0x00000004081e7825 */ /* 0x001fe200078e021e */
[----:B------:R-:W0:Y:S03]  /*1000*/  MUFU.RCP R55, R55 ;  /* 0x0000003700377308 */ /* 0x000e260000001000 */
[----:B------:R-:W-:Y:S01]  /*1010*/  FADD R51, R56, -R51 ;  /* 0x8000003338337221 */ /* 0x000fe20000000000 */
[----:B------:R-:W2:Y:S04]  /*1020*/  @P2 LDG.E.EL R62, desc[UR4][R30.64+-0x70] ;  /* 0xffff90041e3e2981 */ /* 0x000ea8000c2e1900 */
[----:B------:R-:W-:Y:S01]  /*1030*/  @!P5 FMUL R12, R12, 16777216 ;  /* 0x4b8000000c0cd820 */ /* 0x000fe20000400000 */
[----:B------:R-:W0:Y:S01]  /*1040*/  MUFU.RCP R22, R22 ;  /* 0x0000001600167308 */ /* 0x000e220000001000 */
[----:B----4-:R-:W-:Y:S01]  /*1050*/  SEL R26, R65, RZ, P4 ;  /* 0x000000ff411a7207 */ /* 0x010fe20002000000 */
[----:B------:R-:W-:Y:S01]  /*1060*/  @!P3 FMUL R0, R0, 16777216 ;  /* 0x4b8000000000b820 */ /* 0x000fe20000400000 */
[----:B-----5:R-:W-:Y:S01]  /*1070*/  SEL R66, R66, RZ, P4 ;  /* 0x000000ff42427207 */ /* 0x020fe20002000000 */
[----:B------:R-:W4:Y:S01]  /*1080*/  @P2 LDG.E.EL R42, desc[UR4][R30.64+-0x70] ;  /* 0xffff90041e2a2981 */ /* 0x000f22000c2e1900 */
[----:B-1----:R-:W-:-:S03]  /*1090*/  IMAD.WIDE R34, R8, 0x4, R34 ;  /* 0x0000000408227825 */ /* 0x002fc600078e0222 */
[----:B------:R1:W-:Y:S02]  /*10a0*/  MUFU.RCP R69, R12 ;  /* 0x0000000c00457308 */ /* 0x0003e40000001000 */
[----:B------:R-:W5:Y:S01]  /*10b0*/  @P2 LDG.E.EL R63, desc[UR4][R34.64+-0x70] ;  /* 0xffff9004223f2981 */ /* 0x000f62000c2e1900 */
[----:B0-----:R-:W-:Y:S01]  /*10c0*/  FMUL R27, R55, R2 ;  /* 0x00000002371b7220 */ /* 0x001fe20000400000 */
[----:B------:R-:W-:Y:S02]  /*10d0*/  FMUL R13, R22, R13 ;  /* 0x0000000d160d7220 */ /* 0x000fe40000400000 */
[----:B------:R-:W4:Y:S01]  /*10e0*/  @P2 LDG.E.EL R67, desc[UR4][R34.64+-0x70] ;  /* 0xffff900422432981 */ /* 0x000f22000c2e1900 */
[----:B-1----:R-:W-:-:S04]  /*10f0*/  FMUL R12, R58, R47 ;  /* 0x0000002f3a0c7220 */ /* 0x002fc80000400000 */
[----:B------:R-:W-:-:S04]  /*1100*/  FMUL R51, R12, R51 ;  /* 0x000000330c337220 */ /* 0x000fc80000400000 */
[----:B------:R-:W-:Y:S01]  /*1110*/  FFMA R3, R46, R51, R3 ;  /* 0x000000332e037223 */ /* 0x000fe20000000003 */
[----:B------:R-:W-:Y:S01]  /*1120*/  FADD R24, R24, -R11 ;  /* 0x8000000b18187221 */ /* 0x000fe20000000000 */
[----:B------:R-:W-:-:S03]  /*1130*/  @!P3 FMUL R18, R18, 16777216 ;  /* 0x4b8000001212b820 */ /* 0x000fc60000400000 */
[----:B------:R-:W-:-:S04]  /*1140*/  FMUL R24, R13, R24 ;  /* 0x000000180d187220 */ /* 0x000fc80000400000 */
[----:B------:R-:W-:Y:S01]  /*1150*/  FFMA R24, R19, R24, R16 ;  /* 0x0000001813187223 */ /* 0x000fe20000000010 */
[----:B------:R-:W-:Y:S01]  /*1160*/  @!P5 FMUL R50, R50, 16777216 ;  /* 0x4b8000003232d820 */ /* 0x000fe20000400000 */
[----:B------:R-:W-:-:S04]  /*1170*/  ISETP.NE.AND P5, PT, R7, 0x8, PT ;  /* 0x000000080700780c */ /* 0x000fc80003fa5270 */
[----:B------:R-:W-:Y:S02]  /*1180*/  ISETP.LT.AND P5, PT, R6, 0x800, !P5 ;  /* 0x000008000600780c */ /* 0x000fe40006fa1270 */
[----:B---3--:R-:W-:Y:S02]  /*1190*/  SEL R38, R38, RZ, P4 ;  /* 0x000000ff26267207 */ /* 0x008fe40002000000 */
[----:B--2---:R-:W-:Y:S02]  /*11a0*/  SEL R21, R21, RZ, P4 ;  /* 0x000000ff15157207 */ /* 0x004fe40002000000 */
[----:B------:R-:W-:-:S03]  /*11b0*/  SEL R39, R39, RZ, P4 ;  /* 0x000000ff27277207 */ /* 0x000fc60002000000 */
[----:B------:R-:W-:Y:S01]  /*11c0*/  FADD R2, R38, -R21 ;  /* 0x8000001526027221 */ /* 0x000fe20000000000 */
[----:B------:R-:W-:Y:S02]  /*11d0*/  SEL R36, R36, RZ, P4 ;  /* 0x000000ff24247207 */ /* 0x000fe40002000000 */
[----:B------:R-:W-:Y:S02]  /*11e0*/  SEL R21, R64, RZ, P4 ;  /* 0x000000ff40157207 */ /* 0x000fe40002000000 */
[----:B------:R-:W-:Y:S02]  /*11f0*/  SEL R37, R37, RZ, P4 ;  /* 0x000000ff25257207 */ /* 0x000fe40002000000 */
[----:B------:R-:W-:-:S04]  /*1200*/  FSETP.GTU.AND P4, PT, R3, RZ, PT ;  /* 0x000000ff0300720b */ /* 0x000fc80003f8c000 */
[----:B------:R-:W-:Y:S02]  /*1210*/  FSEL R22, R3, RZ, P4 ;  /* 0x000000ff03167208 */ /* 0x000fe40002000000 */
[----:B------:R-:W0:Y:S01]  /*1220*/  MUFU.RCP R3, R0 ;  /* 0x0000000000037308 */ /* 0x000e220000001000 */
[----:B------:R-:W-:Y:S01]  /*1230*/  FMUL R12, R27, R2 ;  /* 0x000000021b0c7220 */ /* 0x000fe20000400000 */
[----:B0-----:R-:W-:Y:S02]  /*1240*/  FMUL R3, R3, R18 ;  /* 0x0000001203037220 */ /* 0x001fe40000400000 */
[----:B------:R-:W0:Y:S01]  /*1250*/  LDC.64 R18, c[0x0][0x270] ;  /* 0x00009c00ff127b82 */ /* 0x000e220000000a00 */
[----:B------:R-:W-:Y:S01]  /*1260*/  FFMA R12, R21, R12, R26 ;  /* 0x0000000c150c7223 */ /* 0x000fe2000000001a */
[----:B------:R-:W-:Y:S02]  /*1270*/  SEL R45, R45, RZ, P2 ;  /* 0x000000ff2d2d7207 */ /* 0x000fe40001000000 */
[----:B------:R-:W-:-:S05]  /*1280*/  SEL R26, R43, RZ, P2 ;  /* 0x000000ff2b1a7207 */ /* 0x000fca0001000000 */
[----:B------:R-:W-:-:S04]  /*1290*/  FADD R0, R45, -R26 ;  /* 0x8000001a2d007221 */ /* 0x000fc80000000000 */
[----:B------:R-:W-:Y:S01]  /*12a0*/  FMUL R0, R3, R0 ;  /* 0x0000000003007220 */ /* 0x000fe20000400000 */
[----:B------:R-:W-:Y:S02]  /*12b0*/  IMAD.MOV.U32 R3, RZ, RZ, RZ ;  /* 0x000000ffff037224 */ /* 0x000fe400078e00ff */
[----:B0-----:R-:W-:-:S05]  /*12c0*/  IMAD.WIDE R18, R8, 0x4, R18 ;  /* 0x0000000408127825 */ /* 0x001fca00078e0212 */
[----:B------:R-:W2:Y:S01]  /*12d0*/  @P5 LDG.E.EL R3, desc[UR4][R18.64+-0x20] ;  /* 0xffffe00412035981 */ /* 0x000ea2000c2e1900 */
[----:B------:R-:W0:Y:S01]  /*12e0*/  MUFU.RCP R54, R54 ;  /* 0x0000003600367308 */ /* 0x000e220000001000 */
[----:B------:R-:W-:Y:S02]  /*12f0*/  SEL R61, R61, RZ, P2 ;  /* 0x000000ff3d3d7207 */ /* 0x000fe40001000000 */
[----:B------:R-:W-:-:S05]  /*1300*/  SEL R44, R44, RZ, P2 ;  /* 0x000000ff2c2c7207 */ /* 0x000fca0001000000 */
[----:B------:R-:W-:Y:S01]  /*1310*/  FADD R2, R44, -R61 ;  /* 0x8000003d2c027221 */ /* 0x000fe20000000000 */
[----:B0-----:R-:W-:Y:S01]  /*1320*/  FMUL R25, R54, R25 ;  /* 0x0000001936197220 */ /* 0x001fe20000400000 */
[----:B------:R-:W-:-:S03]  /*1330*/  SEL R27, R62, RZ, P2 ;  /* 0x000000ff3e1b7207 */ /* 0x000fc60001000000 */
[----:B------:R-:W-:Y:S01]  /*1340*/  FMUL R2, R25, R2 ;  /* 0x0000000219027220 */ /* 0x000fe20000400000 */
[----:B-----5:R-:W-:-:S05]  /*1350*/  SEL R28, R63, RZ, P2 ;  /* 0x000000ff3f1c7207 */ /* 0x020fca0001000000 */
[----:B------:R-:W-:Y:S01]  /*1360*/  FFMA R2, R27, R2, R28 ;  /* 0x000000021b027223 */ /* 0x000fe2000000001c */
[----:B------:R-:W-:Y:S01]  /*1370*/  @!P6 FMUL R17, R17, 16777216 ;  /* 0x4b8000001111e820 */ /* 0x000fe20000400000 */
[----:B------:R-:W-:Y:S01]  /*1380*/  FMUL R50, R69, R50 ;  /* 0x0000003245327220 */ /* 0x000fe20000400000 */
[----:B------:R-:W-:Y:S01]  /*1390*/  FADD R57, R60, -R57 ;  /* 0x800000393c397221 */ /* 0x000fe20000000000 */
[----:B----4-:R-:W-:Y:S01]  /*13a0*/  SEL R42, R42, RZ, P2 ;  /* 0x000000ff2a2a7207 */ /* 0x010fe20001000000 */
[----:B------:R-:W-:Y:S01]  /*13b0*/  MUFU.RCP R68, R59 ;  /* 0x0000003b00447308 */ /* 0x000fe20000001000 */
[----:B------:R-:W-:Y:S01]  /*13c0*/  FSETP.GTU.AND P3, PT, R2, RZ, PT ;  /* 0x000000ff0200720b */ /* 0x000fe20003f6c000 */
[----:B------:R-:W-:Y:S01]  /*13d0*/  @!P6 FMUL R20, R20, 16777216 ;  /* 0x4b8000001414e820 */ /* 0x000fe20000400000 */
[----:B------:R-:W-:Y:S01]  /*13e0*/  SEL R67, R67, RZ, P2 ;  /* 0x000000ff43437207 */ /* 0x000fe20001000000 */
[----:B------:R-:W-:Y:S01]  /*13f0*/  FADD R52, R52, -R49 ;  /* 0x8000003134347221 */ /* 0x000fe20000000000 */
[----:B------:R-:W-:Y:S01]  /*1400*/  FSEL R2, R2, RZ, P3 ;  /* 0x000000ff02027208 */ /* 0x000fe20001800000 */
[----:B------:R-:W0:Y:S03]  /*1410*/  LDC.64 R26, c[0x0][0x260] ;  /* 0x00009800ff1a7b82 */ /* 0x000e260000000a00 */
[----:B------:R-:W-:Y:S01]  /*1420*/  FSETP.GEU.AND P3, PT, R2, 6, PT ;  /* 0x40c000000200780b */ /* 0x000fe20003f6e000 */
[----:B------:R-:W-:Y:S01]  /*1430*/  FMUL R57, R50, R57 ;  /* 0x0000003932397220 */ /* 0x000fe20000400000 */
[----:B------:R-:W-:Y:S01]  /*1440*/  FSETP.GTU.AND P2, PT, R12, RZ, PT ;  /* 0x000000ff0c00720b */ /* 0x000fe20003f4c000 */
[----:B------:R-:W1:Y:S01]  /*1450*/  MUFU.RCP R17, R17 ;  /* 0x0000001100117308 */ /* 0x000e620000001000 */
[----:B------:R-:W-:Y:S01]  /*1460*/  FSETP.NAN.AND P4, PT, R2, R2, PT ;  /* 0x000000020200720b */ /* 0x000fe20003f88000 */
[----:B------:R-:W-:Y:S01]  /*1470*/  FFMA R23, R48, R57, R23 ;  /* 0x0000003930177223 */ /* 0x000fe20000000017 */
[----:B------:R-:W-:-:S02]  /*1480*/  FSEL R11, R12, RZ, P2 ;  /* 0x000000ff0c0b7208 */ /* 0x000fc40001000000 */
[----:B------:R-:W-:-:S05]  /*1490*/  FSETP.GEU.AND P2, PT, R22, 6, PT ;  /* 0x40c000001600780b */ /* 0x000fca0003f4e000 */
[----:B------:R-:W-:Y:S02]  /*14a0*/  @P3 FSEL R2, R2, 6, P4 ;  /* 0x40c0000002023808 */ /* 0x000fe40002000000 */
[----:B------:R-:W-:Y:S02]  /*14b0*/  FSETP.GTU.AND P4, PT, R23, RZ, PT ;  /* 0x000000ff1700720b */ /* 0x000fe40003f8c000 */
[----:B------:R-:W-:Y:S02]  /*14c0*/  FSETP.GEU.AND P3, PT, R11, 6, PT ;  /* 0x40c000000b00780b */ /* 0x000fe40003f6e000 */
[----:B------:R-:W-:Y:S02]  /*14d0*/  FSEL R23, R23, RZ, P4 ;  /* 0x000000ff17177208 */ /* 0x000fe40002000000 */
[----:B------:R-:W-:Y:S01]  /*14e0*/  FSETP.NAN.AND P4, PT, R22, R22, PT ;  /* 0x000000161600720b */ /* 0x000fe20003f88000 */
[----:B-1----:R-:W-:Y:S01]  /*14f0*/  FMUL R17, R17, R20 ;  /* 0x0000001411117220 */ /* 0x002fe20000400000 */
[----:B------:R-:W-:Y:S01]  /*1500*/  FADD R12, R39, -R36 ;  /* 0x80000024270c7221 */ /* 0x000fe20000000000 */
[----:B------:R-:W-:Y:S01]  /*1510*/  FMUL R53, R68, R53 ;  /* 0x0000003544357220 */ /* 0x000fe20000400000 */
[----:B------:R-:W-:Y:S01]  /*1520*/  @P2 FSEL R22, R22, 6, P4 ;  /* 0x40c0000016162808 */ /* 0x000fe20002000000 */
[----:B------:R-:W-:Y:S01]  /*1530*/  FFMA R67, R42, R0, R67 ;  /* 0x000000002a437223 */ /* 0x000fe20000000043 */
[----:B------:R-:W-:Y:S01]  /*1540*/  FSETP.GEU.AND P2, PT, R23, 6, PT ;  /* 0x40c000001700780b */ /* 0x000fe20003f4e000 */
[----:B------:R-:W-:Y:S01]  /*1550*/  FMUL R12, R17, R12 ;  /* 0x0000000c110c7220 */ /* 0x000fe20000400000 */
[----:B------:R-:W-:Y:S01]  /*1560*/  FSETP.NAN.AND P4, PT, R11, R11, PT ;  /* 0x0000000b0b00720b */ /* 0x000fe20003f88000 */
[----:B------:R-:W-:Y:S01]  /*1570*/  FMUL R52, R53, R52 ;  /* 0x0000003435347220 */ /* 0x000fe20000400000 */
[----:B------:R-:W1:Y:S01]  /*1580*/  LDC.64 R20, c[0x0][0x220] ;  /* 0x00008800ff147b82 */ /* 0x000e620000000a00 */
[----:B------:R-:W-:Y:S01]  /*1590*/  FFMA R12, R37, R12, R66 ;  /* 0x0000000c250c7223 */ /* 0x000fe20000000042 */
[----:B------:R-:W-:-:S02]  /*15a0*/  @P3 FSEL R11, R11, 6, P4 ;  /* 0x40c000000b0b3808 */ /* 0x000fc40002000000 */
[C---:B------:R-:W-:Y:S01]  /*15b0*/  FSETP.GTU.AND P4, PT, R24.reuse, RZ, PT ;  /* 0x000000ff1800720b */ /* 0x040fe20003f8c000 */
[----:B------:R-:W-:Y:S01]  /*15c0*/  FFMA R14, R15, R52, R14 ;  /* 0x000000340f0e7223 */ /* 0x000fe2000000000e */
[C---:B------:R-:W-:Y:S02]  /*15d0*/  FSETP.NAN.AND P3, PT, R23.reuse, R23, PT ;  /* 0x000000171700720b */ /* 0x040fe40003f68000 */
[----:B------:R-:W-:Y:S01]  /*15e0*/  FSEL R24, R24, RZ, P4 ;  /* 0x000000ff18187208 */ /* 0x000fe20002000000 */
[----:B------:R-:W3:Y:S01]  /*15f0*/  LDC.64 R16, c[0x0][0x280] ;  /* 0x0000a000ff107b82 */ /* 0x000ee20000000a00 */
[----:B------:R-:W-:Y:S02]  /*1600*/  FSETP.GTU.AND P4, PT, R12, RZ, PT ;  /* 0x000000ff0c00720b */ /* 0x000fe40003f8c000 */
[----:B------:R-:W-:Y:S02]  /*1610*/  @P2 FSEL R23, R23, 6, P3 ;  /* 0x40c0000017172808 */ /* 0x000fe40001800000 */
[----:B------:R-:W-:-:S02]  /*1620*/  FSETP.GEU.AND P2, PT, R24, 6, PT ;  /* 0x40c000001800780b */ /* 0x000fc40003f4e000 */
[----:B------:R-:W-:Y:S02]  /*1630*/  FSETP.GTU.AND P3, PT, R14, RZ, PT ;  /* 0x000000ff0e00720b */ /* 0x000fe40003f6c000 */
[----:B------:R-:W-:Y:S02]  /*1640*/  FSEL R0, R12, RZ, P4 ;  /* 0x000000ff0c007208 */ /* 0x000fe40002000000 */
[C---:B------:R-:W-:Y:S01]  /*1650*/  FSETP.GTU.AND P4, PT, R67.reuse, RZ, PT ;  /* 0x000000ff4300720b */ /* 0x040fe20003f8c000 */
[----:B------:R-:W4:Y:S01]  /*1660*/  LDC.64 R12, c[0x0][0x278] ;  /* 0x00009e00ff0c7b82 */ /* 0x000f220000000a00 */
[----:B------:R-:W-:Y:S02]  /*1670*/  FSEL R25, R14, RZ, P3 ;  /* 0x000000ff0e197208 */ /* 0x000fe40001800000 */
[----:B------:R-:W-:Y:S02]  /*1680*/  FSETP.GEU.AND P3, PT, R0, 6, PT ;  /* 0x40c000000000780b */ /* 0x000fe40003f6e000 */
[----:B------:R-:W-:-:S02]  /*1690*/  FSEL R67, R67, RZ, P4 ;  /* 0x000000ff43437208 */ /* 0x000fc40002000000 */
[C---:B------:R-:W-:Y:S01]  /*16a0*/  FSETP.NAN.AND P4, PT, R24.reuse, R24, PT ;  /* 0x000000181800720b */ /* 0x040fe20003f88000 */
[----:B------:R-:W5:Y:S03]  /*16b0*/  LDC.64 R14, c[0x0][0x268] ;  /* 0x00009a00ff0e7b82 */ /* 0x000f660000000a00 */
[----:B------:R-:W-:Y:S02]  /*16c0*/  @P2 FSEL R24, R24, 6, P4 ;  /* 0x40c0000018182808 */ /* 0x000fe40002000000 */
[----:B------:R-:W-:Y:S02]  /*16d0*/  FSETP.GEU.AND P4, PT, R25, 6, PT ;  /* 0x40c000001900780b */ /* 0x000fe40003f8e000 */
[----:B------:R-:W-:-:S04]  /*16e0*/  FSETP.NAN.AND P2, PT, R0, R0, PT ;  /* 0x000000000000720b */ /* 0x000fc80003f48000 */
[----:B------:R-:W-:Y:S02]  /*16f0*/  @P3 FSEL R0, R0, 6, P2 ;  /* 0x40c0000000003808 */ /* 0x000fe40001000000 */
[----:B------:R-:W-:Y:S02]  /*1700*/  FSETP.GEU.AND P2, PT, R67, 6, PT ;  /* 0x40c000004300780b */ /* 0x000fe40003f4e000 */
[----:B------:R-:W-:-:S04]  /*1710*/  FSETP.NAN.AND P3, PT, R25, R25, PT ;  /* 0x000000191900720b */ /* 0x000fc80003f68000 */
[----:B------:R-:W-:Y:S02]  /*1720*/  @P4 FSEL R25, R25, 6, P3 ;  /* 0x40c0000019194808 */ /* 0x000fe40001800000 */
[----:B------:R-:W-:-:S05]  /*1730*/  FSETP.NAN.AND P3, PT, R67, R67, PT ;  /* 0x000000434300720b */ /* 0x000fca0003f68000 */
[----:B------:R-:W-:Y:S02]  /*1740*/  @P2 FSEL R67, R67, 6, P3 ;  /* 0x40c0000043432808 */ /* 0x000fe40001800000 */
[----:B------:R-:W-:Y:S02]  /*1750*/  @P0 FSEL R22, R2, RZ, P1 ;  /* 0x000000ff02160208 */ /* 0x000fe40000800000 */
[----:B------:R-:W-:Y:S02]  /*1760*/  @P0 FSEL R24, R67, RZ, P1 ;  /* 0x000000ff43180208 */ /* 0x000fe40000800000 */
[C---:B------:R-:W-:Y:S01]  /*1770*/  ISETP.GE.AND P1, PT, R8.reuse, 0x4, PT ;  /* 0x000000040800780c */ /* 0x040fe20003f26270 */
[----:B------:R-:W-:Y:S02]  /*1780*/  IMAD.MOV.U32 R30, RZ, RZ, RZ ;  /* 0x000000ffff1e7224 */ /* 0x000fe400078e00ff */
[----:B-----5:R-:W-:-:S04]  /*1790*/  IMAD.WIDE R14, R8, 0x4, R14 ;  /* 0x00000004080e7825 */ /* 0x020fc800078e020e */
[C---:B-1----:R-:W-:Y:S01]  /*17a0*/  IMAD.WIDE R20, R8.reuse, 0x4, R20 ;  /* 0x0000000408147825 */ /* 0x042fe200078e0214 */
[----:B------:R-:W5:Y:S03]  /*17b0*/  @P5 LDG.E.EL R30, desc[UR4][R14.64+-0x20] ;  /* 0xffffe0040e1e5981 */ /* 0x000f66000c2e1900 */
[----:B------:R-:W-:Y:S02]  /*17c0*/  IMAD.MOV.U32 R33, RZ, RZ, RZ ;  /* 0x000000ffff217224 */ /* 0x000fe400078e00ff */
[----:B------:R-:W-:Y:S02]  /*17d0*/  IMAD.MOV.U32 R34, RZ, RZ, RZ ;  /* 0x000000ffff227224 */ /* 0x000fe400078e00ff */
[----:B----4-:R-:W-:-:S04]  /*17e0*/  IMAD.WIDE R12, R8, 0x4, R12 ;  /* 0x00000004080c7825 */ /* 0x010fc800078e020c */
[----:B---3--:R-:W-:Y:S01]  /*17f0*/  IMAD.WIDE R16, R8, 0x4, R16 ;  /* 0x0000000408107825 */ /* 0x008fe200078e0210 */
[----:B------:R-:W3:Y:S04]  /*1800*/  @P5 LDG.E.EL R33, desc[UR4][R12.64+-0x20] ;  /* 0xffffe0040c215981 */ /* 0x000ee8000c2e1900 */
[----:B------:R-:W4:Y:S01]  /*1810*/  @P5 LDG.E.EL R34, desc[UR4][R16.64+-0x20] ;  /* 0xffffe00410225981 */ /* 0x000f22000c2e1900 */
[----:B--2---:R-:W-:-:S05]  /*1820*/  SEL R3, R3, RZ, P5 ;  /* 0x000000ff03037207 */ /* 0x004fca0002800000 */
[----:B------:R-:W-:-:S04]  /*1830*/  FADD R28, R3, 9.9999997473787516356e-06 ;  /* 0x3727c5ac031c7421 */ /* 0x000fc80000000000 */
[----:B------:R-:W1:Y:S01]  /*1840*/  MUFU.SQRT R31, R28 ;  /* 0x0000001c001f7308 */ /* 0x000e620000002000 */
[----:B------:R-:W-:Y:S01]  /*1850*/  VIADD R3, R10, 0xffffff80 ;  /* 0xffffff800a037836 */ /* 0x000fe20000000000 */
[C---:B-1----:R-:W-:Y:S02]  /*1860*/  FSETP.GT.AND P2, PT, R31.reuse, 8.50705917302346158658e+37, PT ;  /* 0x7e8000001f00780b */ /* 0x042fe40003f44000 */
[----:B------:R-:W-:Y:S02]  /*1870*/  FSETP.GEU.AND P0, PT, R31, 1.175494350822287508e-38, PT ;  /* 0x008000001f00780b */ /* 0x000fe40003f0e000 */
[----:B------:R-:W-:Y:S01]  /*1880*/  FSEL R32, R9, 1, P2 ;  /* 0x3f80000009207808 */ /* 0x000fe20001000000 */
[----:B0-----:R-:W-:Y:S01]  /*1890*/  IMAD.WIDE R26, R3, 0x4, R26 ;  /* 0x00000004031a7825 */ /* 0x001fe200078e021a */
[----:B------:R-:W-:Y:S02]  /*18a0*/  CS2R R2, SRZ ;  /* 0x0000000000027805 */ /* 0x000fe4000001ff00 */
[----:B------:R-:W-:-:S04]  /*18b0*/  CS2R R28, SRZ ;  /* 0x00000000001c7805 */ /* 0x000fc8000001ff00 */
[----:B------:R5:W2:Y:S01]  /*18c0*/  @P5 LDG.E.64 R2, desc[UR4][R26.64] ;  /* 0x000000041a025981 */ /* 0x000aa2000c1e1b00 */
[----:B------:R-:W-:Y:S01]  /*18d0*/  @P2 FMUL R31, R31, 0.25 ;  /* 0x3e8000001f1f2820 */ /* 0x000fe20000400000 */
[----:B------:R-:W-:-:S13]  /*18e0*/  ISETP.LT.AND P2, PT, R6, 0x800, !P1 ;  /* 0x000008000600780c */ /* 0x000fda0004f41270 */
[----:B------:R-:W2:Y:S01]  /*18f0*/  @P2 LDG.E.EL R28, desc[UR4][R20.64] ;  /* 0x00000004141c2981 */ /* 0x000ea2000c2e1900 */
[----:B------:R-:W-:Y:S01]  /*1900*/  @!P0 FMUL R31, R31, 16777216 ;  /* 0x4b8000001f1f8820 */ /* 0x000fe20000400000 */
[----:B------:R-:W-:Y:S02]  /*1910*/  @!P0 FMUL R32, R32, 16777216 ;  /* 0x4b80000020208820 */ /* 0x000fe40000400000 */
[----:B------:R0:W2:Y:S03]  /*1920*/  @P2 LDG.E.EL R29, desc[UR4][R20.64] ;  /* 0x00000004141d2981 */ /* 0x0000a6000c2e1900 */
[----:B------:R-:W1:Y:S02]  /*1930*/  MUFU.RCP R31, R31 ;  /* 0x0000001f001f7308 */ /* 0x000e640000001000 */
[----:B-1----:R-:W-:Y:S01]  /*1940*/  FMUL R35, R31, R32 ;  /* 0x000000201f237220 */ /* 0x002fe20000400000 */
[----:B------:R-:W-:-:S02]  /*1950*/  ISETP.NE.AND P4, PT, R7, 0x10, PT ;  /* 0x000000100700780c */ /* 0x000fc40003f85270 */
[----:B------:R-:W-:-:S11]  /*1960*/  ISETP.NE.AND P6, PT, R7, 0x14, PT ;  /* 0x000000140700780c */ /* 0x000fd60003fc5270 */
[----:B------:R-:W-:Y:S02]  /*1970*/  @P4 FSEL R11, R23, R22, !P6 ;  /* 0x00000016170b4208 */ /* 0x000fe40007000000 */
[----:B------:R-:W-:Y:S01]  /*1980*/  @P4 FSEL R0, R25, R24, !P6 ;  /* 0x0000001819004208 */ /* 0x000fe20007000000 */
[----:B------:R-:W1:Y:S01]  /*1990*/  LDC.64 R22, c[0x0][0x2a0] ;  /* 0x0000a800ff167b82 */ /* 0x000e620000000a00 */
[----:B------:R-:W-:Y:S01]  /*19a0*/  IMAD.MOV.U32 R40, RZ, RZ, RZ ;  /* 0x000000ffff287224 */ /* 0x000fe200078e00ff */
[----:B------:R-:W-:Y:S02]  /*19b0*/  CS2R R42, SRZ ;  /* 0x00000000002a7805 */ /* 0x000fe4000001ff00 */
[----:B------:R-:W-:-:S04]  /*19c0*/  CS2R R38, SRZ ;  /* 0x0000000000267805 */ /* 0x000fc8000001ff00 */
[----:B------:R-:W0:Y:S01]  /*19d0*/  LDC.64 R24, c[0x0][0x2a8] ;  /* 0x0000aa00ff187b82 */ /* 0x000e220000000a00 */
[----:B-----5:R-:W-:Y:S02]  /*19e0*/  SEL R27, R30, RZ, P5 ;  /* 0x000000ff1e1b7207 */ /* 0x020fe40002800000 */
[----:B---3--:R-:W-:Y:S02]  /*19f0*/  SEL R33, R33, RZ, P5 ;  /* 0x000000ff21217207 */ /* 0x008fe40002800000 */
[----:B----4-:R-:W-:Y:S01]  /*1a00*/  SEL R34, R34, RZ, P5 ;  /* 0x000000ff22227207 */ /* 0x010fe20002800000 */
[----:B-1----:R-:W-:Y:S01]  /*1a10*/  IMAD.WIDE R22, R8, 0x4, R22 ;  /* 0x0000000408167825 */ /* 0x002fe200078e0216 */
[----:B--2---:R-:W-:-:S05]  /*1a20*/  SEL R2, R2, RZ, P5 ;  /* 0x000000ff02027207 */ /* 0x004fca0002800000 */
[----:B------:R-:W-:Y:S01]  /*1a30*/  FADD R2, R2, -R27 ;  /* 0x8000001b02027221 */ /* 0x000fe20000000000 */
[----:B0-----:R-:W-:-:S03]  /*1a40*/  SEL R20, R28, RZ, P2 ;  /* 0x000000ff1c147207 */ /* 0x001fc60001000000 */
[----:B------:R-:W-:Y:S02]  /*1a50*/  FMUL R2, R35, R2 ;  /* 0x0000000223027220 */ /* 0x000fe40000400000 */
[----:B------:R-:W-:Y:S02]  /*1a60*/  FADD R20, R20, 9.9999997473787516356e-06 ;  /* 0x3727c5ac14147421 */ /* 0x000fe40000000000 */
[----:B------:R-:W-:Y:S02]  /*1a70*/  FFMA R2, R33, R2, R34 ;  /* 0x0000000221027223 */ /* 0x000fe40000000022 */
[----:B------:R-:W0:Y:S02]  /*1a80*/  LDC.64 R34, c[0x0][0x298] ;  /* 0x0000a600ff227b82 */ /* 0x000e240000000a00 */
[----:B------:R-:W1:Y:S01]  /*1a90*/  MUFU.SQRT R20, R20 ;  /* 0x0000001400147308 */ /* 0x000e620000002000 */
[----:B------:R-:W-:-:S04]  /*1aa0*/  FSETP.GTU.AND P0, PT, R2, RZ, PT ;  /* 0x000000ff0200720b */ /* 0x000fc80003f0c000 */
[----:B------:R-:W-:Y:S01]  /*1ab0*/  FSEL R2, R2, RZ, P0 ;  /* 0x000000ff02027208 */ /* 0x000fe20000000000 */
[----:B------:R-:W2:Y:S03]  /*1ac0*/  LDC.64 R32, c[0x0][0x290] ;  /* 0x0000a400ff207b82 */ /* 0x000ea60000000a00 */
[----:B------:R-:W-:Y:S02]  /*1ad0*/  FSETP.GEU.AND P0, PT, R2, 6, PT ;  /* 0x40c000000200780b */ /* 0x000fe40003f0e000 */
[----:B-1----:R-:W-:Y:S02]  /*1ae0*/  FSETP.GT.AND P3, PT, R20, 8.50705917302346158658e+37, PT ;  /* 0x7e8000001400780b */ /* 0x002fe40003f64000 */
[----:B------:R-:W-:Y:S02]  /*1af0*/  FSETP.NAN.AND P4, PT, R2, R2, PT ;  /* 0x000000020200720b */ /* 0x000fe40003f88000 */
[----:B------:R-:W-:-:S07]  /*1b00*/  FSEL R30, R9, 1, P3 ;  /* 0x3f800000091e7808 */ /* 0x000fce0001800000 */
[----:B------:R-:W-:Y:S02]  /*1b10*/  @P0 FSEL R2, R2, 6, P4 ;  /* 0x40c0000002020808 */ /* 0x000fe40002000000 */
[C---:B------:R-:W-:Y:S01]  /*1b20*/  FSETP.GEU.AND P4, PT, R20.reuse, 1.175494350822287508e-38, PT ;  /* 0x008000001400780b */ /* 0x040fe20003f8e000 */
[----:B------:R-:W-:Y:S01]  /*1b30*/  @P3 FMUL R20, R20, 0.25 ;  /* 0x3e80000014143820 */ /* 0x000fe20000400000 */
[----:B------:R-:W-:-:S04]  /*1b40*/  ISETP.NE.AND P3, PT, R7, 0xc, PT ;  /* 0x0000000c0700780c */ /* 0x000fc80003f65270 */
[----:B------:R-:W-:Y:S01]  /*1b50*/  ISETP.LT.AND P6, PT, R6, 0x800, !P3 ;  /* 0x000008000600780c */ /* 0x000fe20005fc1270 */
[----:B0-----:R-:W-:-:S12]  /*1b60*/  IMAD.WIDE R34, R8, 0x4, R34 ;  /* 0x0000000408227825 */ /* 0x001fd800078e0222 */
[----:B------:R-:W3:Y:S04]  /*1b70*/  @P6 LDG.E.EL R40, desc[UR4][R34.64+-0x30] ;  /* 0xffffd00422286981 */ /* 0x000ee8000c2e1900 */
[----:B------:R0:W4:Y:S01]  /*1b80*/  @P6 LDG.E.EL R42, desc[UR4][R34.64+-0x30] ;  /* 0xffffd004222a6981 */ /* 0x000122000c2e1900 */
[----:B------:R-:W-:Y:S01]  /*1b90*/  SEL R29, R29, RZ, P2 ;  /* 0x000000ff1d1d7207 */ /* 0x000fe20001000000 */
[----:B--2---:R-:W-:-:S04]  /*1ba0*/  IMAD.WIDE R32, R8, 0x4, R32 ;  /* 0x0000000408207825 */ /* 0x004fc800078e0220 */
[----:B------:R-:W-:Y:S01]  /*1bb0*/  @!P4 FMUL R20, R20, 16777216 ;  /* 0x4b8000001414c820 */ /* 0x000fe20000400000 */
[----:B------:R-:W-:Y:S01]  /*1bc0*/  @!P4 FMUL R30, R30, 16777216 ;  /* 0x4b8000001e1ec820 */ /* 0x000fe20000400000 */
[----:B------:R-:W2:Y:S01]  /*1bd0*/  @P6 LDG.E.EL R43, desc[UR4][R22.64+-0x30] ;  /* 0xffffd004162b6981 */ /* 0x000ea2000c2e1900 */
[----:B0-----:R-:W-:Y:S01]  /*1be0*/  CS2R R34, SRZ ;  /* 0x0000000000227805 */ /* 0x001fe2000001ff00 */
[----:B------:R-:W-:Y:S02]  /*1bf0*/  FADD R29, R29, 9.9999997473787516356e-06 ;  /* 0x3727c5ac1d1d7421 */ /* 0x000fe40000000000 */
[----:B------:R-:W5:Y:S04]  /*1c00*/  @P6 LDG.E.EL R38, desc[UR4][R32.64+-0x30] ;  /* 0xffffd00420266981 */ /* 0x000f68000c2e1900 */
[----:B------:R-:W2:Y:S01]  /*1c10*/  @P6 LDG.E.EL R34, desc[UR4][R22.64+-0x30] ;  /* 0xffffd00416226981 */ /* 0x000ea2000c2e1900 */
[----:B------:R0:W1:Y:S03]  /*1c20*/  MUFU.SQRT R21, R29 ;  /* 0x0000001d00157308 */ /* 0x0000660000002000 */
[----:B------:R1:W3:Y:S01]  /*1c30*/  @P6 LDG.E.EL R39, desc[UR4][R32.64+-0x30] ;  /* 0xffffd00420276981 */ /* 0x0002e2000c2e1900 */
[----:B------:R-:W-:-:S05]  /*1c40*/  IMAD.WIDE R24, R8, 0x4, R24 ;  /* 0x0000000408187825 */ /* 0x000fca00078e0218 */
[----:B------:R-:W3:Y:S01]  /*1c50*/  @P6 LDG.E.EL R35, desc[UR4][R24.64+-0x30] ;  /* 0xffffd00418236981 */ /* 0x000ee2000c2e1900 */
[----:B0-----:R-:W0:Y:S01]  /*1c60*/  LDC.64 R28, c[0x0][0x288] ;  /* 0x0000a200ff1c7b82 */ /* 0x001e220000000a00 */
[----:B-1----:R-:W-:-:S07]  /*1c70*/  FSETP.GT.AND P0, PT, R21, 8.50705917302346158658e+37, PT ;  /* 0x7e8000001500780b */ /* 0x002fce0003f04000 */
[----:B------:R-:W1:Y:S01]  /*1c80*/  LDC.64 R32, c[0x0][0x248] ;  /* 0x00009200ff207b82 */ /* 0x000e620000000a00 */
[----:B------:R-:W-:Y:S02]  /*1c90*/  FSETP.GEU.AND P4, PT, R21, 1.175494350822287508e-38, PT ;  /* 0x008000001500780b */ /* 0x000fe40003f8e000 */
[----:B------:R-:W-:-:S03]  /*1ca0*/  FSEL R31, R9, 1, P0 ;  /* 0x3f800000091f7808 */ /* 0x000fc60000000000 */
[----:B------:R-:W-:Y:S01]  /*1cb0*/  @P0 FMUL R21, R21, 0.25 ;  /* 0x3e80000015150820 */ /* 0x000fe20000400000 */
[----:B------:R-:W-:-:S07]  /*1cc0*/  ISETP.NE.AND P0, PT, R7, 0x4, PT ;  /* 0x000000040700780c */ /* 0x000fce0003f05270 */
[----:B------:R-:W-:Y:S01]  /*1cd0*/  @!P4 FMUL R21, R21, 16777216 ;  /* 0x4b8000001515c820 */ /* 0x000fe20000400000 */
[----:B------:R-:W-:Y:S01]  /*1ce0*/  @!P4 FMUL R31, R31, 16777216 ;  /* 0x4b8000001f1fc820 */ /* 0x000fe20000400000 */
[----:B------:R-:W-:Y:S01]  /*1cf0*/  ISETP.LT.AND P4, PT, R6, 0x800, !P0 ;  /* 0x000008000600780c */ /* 0x000fe20004781270 */
[----:B-1----:R-:W-:Y:S01]  /*1d00*/  IMAD.WIDE R32, R8, 0x4, R32 ;  /* 0x0000000408207825 */ /* 0x002fe200078e0220 */
[----:B--2---:R-:W-:-:S03]  /*1d10*/  SEL R23, R34, RZ, P6 ;  /* 0x000000ff22177207 */ /* 0x004fc60003000000 */
[----:B------:R-:W-:-:S08]  /*1d20*/  IMAD.MOV.U32 R34, RZ, RZ, RZ ;  /* 0x000000ffff227224 */ /* 0x000fd000078e00ff */
[----:B------:R-:W2:Y:S01]  /*1d30*/  @P4 LDG.E.EL R34, desc[UR4][R32.64+-0x10] ;  /* 0xfffff00420224981 */ /* 0x000ea2000c2e1900 */
[----:B------:R-:W-:Y:S02]  /*1d40*/  VIADD R27, R10, 0xffffff40 ;  /* 0xffffff400a1b7836 */ /* 0x000fe40000000000 */
[----:B------:R-:W-:Y:S02]  /*1d50*/  IMAD.MOV.U32 R45, RZ, RZ, RZ ;  /* 0x000000ffff2d7224 */ /* 0x000fe400078e00ff */
[----:B0-----:R-:W-:Y:S01]  /*1d60*/  IMAD.WIDE R28, R27, 0x4, R28 ;  /* 0x000000041b1c7825 */ /* 0x001fe200078e021c */
[----:B------:R-:W-:-:S03]  /*1d70*/  CS2R R26, SRZ ;  /* 0x00000000001a7805 */ /* 0x000fc6000001ff00 */
[----:B------:R3:W5:Y:S04]  /*1d80*/  @P6 LDG.E.EL R45, desc[UR4][R24.64+-0x30] ;  /* 0xffffd004182d6981 */ /* 0x000768000c2e1900 */
[----:B------:R-:W5:Y:S01]  /*1d90*/  @P6 LDG.E.64 R26, desc[UR4][R28.64] ;  /* 0x000000041c1a6981 */ /* 0x000f62000c1e1b00 */
[----:B---3--:R-:W-:Y:S02]  /*1da0*/  SEL R24, R35, RZ, P6 ;  /* 0x000000ff23187207 */ /* 0x008fe40003000000 */
[----:B----4-:R-:W-:Y:S01]  /*1db0*/  SEL R44, R42, RZ, P6 ;  /* 0x000000ff2a2c7207 */ /* 0x010fe20003000000 */
[----:B------:R-:W-:-:S06]  /*1dc0*/  IMAD.MOV.U32 R42, RZ, RZ, RZ ;  /* 0x000000ffff2a7224 */ /* 0x000fcc00078e00ff */
[----:B------:R-:W3:Y:S01]  /*1dd0*/  @P5 LDG.E.EL R42, desc[UR4][R18.64+-0x20] ;  /* 0xffffe004122a5981 */ /* 0x000ee2000c2e1900 */
[----:B--2---:R-:W-:Y:S02]  /*1de0*/  SEL R34, R34, RZ, P4 ;  /* 0x000000ff22227207 */ /* 0x004fe40002000000 */
[----:B-----5:R-:W-:-:S03]  /*1df0*/  SEL R28, R27, RZ, P6 ;  /* 0x000000ff1b1c7207 */ /* 0x020fc60003000000 */
[----:B------:R-:W-:Y:S01]  /*1e00*/  FADD R35, R34, 9.9999997473787516356e-06 ;  /* 0x3727c5ac22237421 */ /* 0x000fe20000000000 */
[----:B------:R-:W-:Y:S01]  /*1e10*/  IMAD.MOV.U32 R34, RZ, RZ, RZ ;  /* 0x000000ffff227224 */ /* 0x000fe200078e00ff */
[----:B------:R-:W-:Y:S02]  /*1e20*/  SEL R29, R39, RZ, P6 ;  /* 0x000000ff271d7207 */ /* 0x000fe40003000000 */
[----:B------:R-:W-:Y:S02]  /*1e30*/  SEL R26, R26, RZ, P6 ;  /* 0x000000ff1a1a7207 */ /* 0x000fe40003000000 */
[----:B------:R-:W-:Y:S01]  /*1e40*/  SEL R46, R40, RZ, P6 ;  /* 0x000000ff282e7207 */ /* 0x000fe20003000000 */
[----:B------:R0:W2:Y:S01]  /*1e50*/  @P4 LDG.E.EL R34, desc[UR4][R32.64+-0x10] ;  /* 0xfffff00420224981 */ /* 0x0000a2000c2e1900 */
[----:B------:R-:W-:Y:S02]  /*1e60*/  SEL R27, R38, RZ, P6 ;  /* 0x000000ff261b7207 */ /* 0x000fe40003000000 */
[----:B------:R-:W-:Y:S01]  /*1e70*/  SEL R25, R43, RZ, P6 ;  /* 0x000000ff2b197207 */ /* 0x000fe20003000000 */
[----:B------:R-:W1:Y:S01]  /*1e80*/  MUFU.SQRT R38, R35 ;  /* 0x0000002300267308 */ /* 0x000e620000002000 */
[----:B------:R-:W-:-:S02]  /*1e90*/  SEL R22, R45, RZ, P6 ;  /* 0x000000ff2d167207 */ /* 0x000fc40003000000 */
[----:B------:R-:W-:Y:S01]  /*1ea0*/  P2R R50, PR, RZ, 0x1 ;  /* 0x00000001ff327803 */ /* 0x000fe20000000000 */
[----:B------:R-:W-:Y:S01]  /*1eb0*/  FADD R44, R44, 9.9999997473787516356e-06 ;  /* 0x3727c5ac2c2c7421 */ /* 0x000fe20000000000 */
[----:B---3--:R-:W-:Y:S01]  /*1ec0*/  SEL R42, R42, RZ, P5 ;  /* 0x000000ff2a2a7207 */ /* 0x008fe20002800000 */
[----:B------:R-:W3:Y:S01]  /*1ed0*/  LDC.64 R18, c[0x0][0x228] ;  /* 0x00008a00ff127b82 */ /* 0x000ee20000000a00 */
[----:B-1----:R-:W-:-:S03]  /*1ee0*/  FSETP.GT.AND P6, PT, R38, 8.50705917302346158658e+37, PT ;  /* 0x7e8000002600780b */ /* 0x002fc60003fc4000 */
[----:B------:R-:W-:Y:S01]  /*1ef0*/  FADD R42, R42, 9.9999997473787516356e-06 ;  /* 0x3727c5ac2a2a7421 */ /* 0x000fe20000000000 */
[C---:B------:R-:W-:Y:S02]  /*1f00*/  FSETP.GEU.AND P0, PT, R38.reuse, 1.175494350822287508e-38, PT ;  /* 0x008000002600780b */ /* 0x040fe40003f0e000 */
[----:B------:R-:W-:Y:S01]  /*1f10*/  FSEL R40, R9, 1, P6 ;  /* 0x3f80000009287808 */ /* 0x000fe20003000000 */
[----:B------:R-:W1:Y:S06]  /*1f20*/  MUFU.SQRT R43, R42 ;  /* 0x0000002a002b7308 */ /* 0x000e6c0000002000 */
[----:B------:R-:W-:Y:S01]  /*1f30*/  @P6 FMUL R38, R38, 0.25 ;  /* 0x3e80000026266820 */ /* 0x000fe20000400000 */
[----:B0-----:R-:W-:Y:S01]  /*1f40*/  FADD R32, R46, 9.9999997473787516356e-06 ;  /* 0x3727c5ac2e207421 */ /* 0x001fe20000000000 */
[----:B------:R-:W-:Y:S01]  /*1f50*/  P2R R41, PR, RZ, 0x8 ;  /* 0x00000008ff297803 */ /* 0x000fe20000000000 */
[----:B------:R-:W0:Y:S08]  /*1f60*/  MUFU.SQRT R42, R44 ;  /* 0x0000002c002a7308 */ /* 0x000e300000002000 */
[----:B------:R-:W4:Y:S01]  /*1f70*/  MUFU.SQRT R45, R32 ;  /* 0x00000020002d7308 */ /* 0x000f220000002000 */
[----:B------:R-:W-:-:S02]  /*1f80*/  P2R R37, PR, RZ, 0x4 ;  /* 0x00000004ff257803 */ /* 0x000fc40000000000 */
[----:B-1----:R-:W-:Y:S02]  /*1f90*/  FSETP.GEU.AND P2, PT, R43, 1.175494350822287508e-38, PT ;  /* 0x008000002b00780b */ /* 0x002fe40003f4e000 */
[----:B------:R-:W-:Y:S02]  /*1fa0*/  P2R R48, PR, RZ, 0x1 ;  /* 0x00000001ff307803 */ /* 0x000fe40000000000 */
[----:B0-----:R-:W-:-:S04]  /*1fb0*/  FSETP.GT.AND P0, PT, R42, 8.50705917302346158658e+37, PT ;  /* 0x7e8000002a00780b */ /* 0x001fc80003f04000 */
[----:B------:R-:W-:Y:S02]  /*1fc0*/  FSEL R49, R9, 1, P0 ;  /* 0x3f80000009317808 */ /* 0x000fe40000000000 */
[----:B------:R-:W-:Y:S02]  /*1fd0*/  P2R R36, PR, RZ, 0x2 ;  /* 0x00000002ff247803 */ /* 0x000fe40000000000 */
[----:B----4-:R-:W-:Y:S02]  /*1fe0*/  FSETP.GEU.AND P1, PT, R45, 1.175494350822287508e-38, PT ;  /* 0x008000002d00780b */ /* 0x010fe40003f2e000 */
[----:B--2---:R-:W-:-:S05]  /*1ff0*/  SEL R34, R34, RZ, P4 ;  /* 0x000000ff22227207 */ /* 0x004fca0002000000 */
[----:B------:R-:W-:-:S04]  /*2000*/  FADD R34, R34, 9.9999997473787516356e-06 ;  /* 0x3727c5ac22227421 */ /* 0x000fc80000000000 */
[----:B------:R-:W0:Y:S02]  /*2010*/  MUFU.SQRT R39, R34 ;  /* 0x0000002200277308 */ /* 0x000e240000002000 */
[C---:B0-----:R-:W-:Y:S02]  /*2020*/  FSETP.GT.AND P6, PT, R39.reuse, 8.50705917302346158658e+37, PT ;  /* 0x7e8000002700780b */ /* 0x041fe40003fc4000 */
[----:B------:R-:W-:Y:S02]  /*2030*/  FSETP.GEU.AND P3, PT, R39, 1.175494350822287508e-38, PT ;  /* 0x008000002700780b */ /* 0x000fe40003f6e000 */
[----:B------:R-:W-:-:S09]  /*2040*/  FSEL R35, R9, 1, P6 ;  /* 0x3f80000009237808 */ /* 0x000fd20003000000 */
[----:B------:R-:W-:Y:S01]  /*2050*/  @P6 FMUL R39, R39, 0.25 ;  /* 0x3e80000027276820 */ /* 0x000fe20000400000 */
[----:B------:R-:W-:-:S04]  /*2060*/  FSETP.GT.AND P6, PT, R43, 8.50705917302346158658e+37, PT ;  /* 0x7e8000002b00780b */ /* 0x000fc80003fc4000 */
[----:B------:R-:W-:-:S09]  /*2070*/  FSEL R34, R9, 1, P6 ;  /* 0x3f80000009227808 */ /* 0x000fd20003000000 */
[----:B------:R-:W-:Y:S01]  /*2080*/  @P6 FMUL R43, R43, 0.25 ;  /* 0x3e8000002b2b6820 */ /* 0x000fe20000400000 */
[----:B------:R-:W-:-:S04]  /*2090*/  FSETP.GT.AND P6, PT, R45, 8.50705917302346158658e+37, PT ;  /* 0x7e8000002d00780b */ /* 0x000fc80003fc4000 */
[----:B------:R-:W-:Y:S02]  /*20a0*/  FSEL R47, R9, 1, P6 ;  /* 0x3f800000092f7808 */ /* 0x000fe40003000000 */
[----:B------:R-:W-:Y:S01]  /*20b0*/  LOP3.LUT R9, R4, 0xfffffe00, RZ, 0xc0, !PT ;  /* 0xfffffe0004097812 */ /* 0x000fe200078ec0ff */
[----:B------:R-:W-:Y:S01]  /*20c0*/  @!P2 FMUL R43, R43, 16777216 ;  /* 0x4b8000002b2ba820 */ /* 0x000fe20000400000 */
[----:B------:R-:W-:-:S03]  /*20d0*/  @!P2 FMUL R34, R34, 16777216 ;  /* 0x4b8000002222a820 */ /* 0x000fc60000400000 */
[----:B------:R-:W-:Y:S01]  /*20e0*/  IMAD.IADD R4, R6, 0x1, -R9 ;  /* 0x0000000106047824 */ /* 0x000fe200078e0a09 */
[----:B------:R-:W-:-:S03]  /*20f0*/  ISETP.NE.AND P2, PT, R37, RZ, PT ;  /* 0x000000ff2500720c */ /* 0x000fc60003f45270 */
[----:B------:R-:W-:Y:S02]  /*2100*/  IMAD R37, R5, 0x40, R4 ;  /* 0x0000004005257824 */ /* 0x000fe400078e0204 */
[----:B------:R-:W0:Y:S01]  /*2110*/  MUFU.RCP R4, R21 ;  /* 0x0000001500047308 */ /* 0x000e220000001000 */
[----:B------:R-:W-:Y:S01]  /*2120*/  @P6 FMUL R45, R45, 0.25 ;  /* 0x3e8000002d2d6820 */ /* 0x000fe20000400000 */
[----:B------:R-:W-:Y:S01]  /*2130*/  @!P3 FMUL R39, R39, 16777216 ;  /* 0x4b8000002727b820 */ /* 0x000fe20000400000 */
[C---:B------:R-:W-:Y:S01]  /*2140*/  FSETP.GEU.AND P6, PT, R42.reuse, 1.175494350822287508e-38, PT ;  /* 0x008000002a00780b */ /* 0x040fe20003fce000 */
[----:B------:R-:W-:Y:S01]  /*2150*/  @P0 FMUL R42, R42, 0.25 ;  /* 0x3e8000002a2a0820 */ /* 0x000fe20000400000 */
[----:B------:R-:W-:-:S03]  /*2160*/  ISETP.NE.AND P0, PT, R48, RZ, PT ;  /* 0x000000ff3000720c */ /* 0x000fc60003f05270 */
[----:B------:R-:W1:Y:S01]  /*2170*/  MUFU.RCP R32, R39 ;  /* 0x0000002700207308 */ /* 0x000e620000001000 */
[----:B0-----:R-:W-:Y:S02]  /*2180*/  FMUL R31, R4, R31 ;  /* 0x0000001f041f7220 */ /* 0x001fe40000400000 */
[----:B------:R-:W0:Y:S05]  /*2190*/  LDC.64 R4, c[0x0][0x218] ;  /* 0x00008600ff047b82 */ /* 0x000e2a0000000a00 */
[----:B------:R-:W2:Y:S01]  /*21a0*/  MUFU.RCP R43, R43 ;  /* 0x0000002b002b7308 */ /* 0x000ea20000001000 */
[----:B------:R-:W-:Y:S01]  /*21b0*/  @!P3 FMUL R35, R35, 16777216 ;  /* 0x4b8000002323b820 */ /* 0x000fe20000400000 */
[----:B------:R-:W-:-:S03]  /*21c0*/  @!P0 FMUL R38, R38, 16777216 ;  /* 0x4b80000026268820 */ /* 0x000fc60000400000 */
[----:B-1----:R-:W-:-:S03]  /*21d0*/  FMUL R32, R32, R35 ;  /* 0x0000002320207220 */ /* 0x002fc60000400000 */
[----:B------:R1:W4:Y:S01]  /*21e0*/  MUFU.RCP R9, R20 ;  /* 0x0000001400097308 */ /* 0x0003220000001000 */
[----:B--2---:R-:W-:-:S07]  /*21f0*/  FMUL R35, R43, R34 ;  /* 0x000000222b237220 */ /* 0x004fce0000400000 */
[----:B------:R2:W-:Y:S01]  /*2200*/  MUFU.RCP R33, R38 ;  /* 0x0000002600217308 */ /* 0x0005e20000001000 */
[----:B------:R-:W-:Y:S02]  /*2210*/  IMAD.MOV.U32 R34, RZ, RZ, RZ ;  /* 0x000000ffff227224 */ /* 0x000fe400078e00ff */
[----:B------:R-:W-:Y:S01]  /*2220*/  @!P1 FMUL R45, R45, 16777216 ;  /* 0x4b8000002d2d9820 */ /* 0x000fe20000400000 */
[----:B------:R-:W-:Y:S01]  /*2230*/  @!P1 FMUL R47, R47, 16777216 ;  /* 0x4b8000002f2f9820 */ /* 0x000fe20000400000 */
[----:B------:R-:W-:Y:S01]  /*2240*/  @!P6 FMUL R42, R42, 16777216 ;  /* 0x4b8000002a2ae820 */ /* 0x000fe20000400000 */
[----:B-1----:R-:W1:Y:S01]  /*2250*/  LDC.64 R20, c[0x0][0x230] ;  /* 0x00008c00ff147b82 */ /* 0x002e620000000a00 */
[----:B0-----:R-:W-:Y:S01]  /*2260*/  IMAD.WIDE R4, R8, 0x4, R4 ;  /* 0x0000000408047825 */ /* 0x001fe200078e0204 */
[----:B--2---:R-:W-:-:S04]  /*2270*/  CS2R R38, SRZ ;  /* 0x0000000000267805 */ /* 0x004fc8000001ff00 */
[----:B------:R-:W2:Y:S04]  /*2280*/  @P2 LDG.E.EL R34, desc[UR4][R4.64] ;  /* 0x0000000404222981 */ /* 0x000ea8000c2e1900 */
[----:B------:R0:W5:Y:S01]  /*2290*/  @P2 LDG.E.EL R38, desc[UR4][R4.64] ;  /* 0x0000000404262981 */ /* 0x000162000c2e1900 */
[----:B----4-:R-:W-:Y:S02]  /*22a0*/  FMUL R9, R9, R30 ;  /* 0x0000001e09097220 */ /* 0x010fe40000400000 */
[----:B------:R-:W4:Y:S01]  /*22b0*/  MUFU.RCP R30, R45 ;  /* 0x0000002d001e7308 */ /* 0x000f220000001000 */
[----:B0-----:R-:W0:Y:S01]  /*22c0*/  LDC.64 R4, c[0x0][0x240] ;  /* 0x00009000ff047b82 */ /* 0x001e220000000a00 */
[----:B------:R-:W-:-:S06]  /*22d0*/  ISETP.NE.AND P1, PT, R36, RZ, PT ;  /* 0x000000ff2400720c */ /* 0x000fcc0003f25270 */
[----:B------:R1:W0:Y:S01]  /*22e0*/  MUFU.RCP R36, R42 ;  /* 0x0000002a00247308 */ /* 0x0002220000001000 */
[----:B----4-:R-:W-:Y:S01]  /*22f0*/  FMUL R30, R30, R47 ;  /* 0x0000002f1e1e7220 */ /* 0x010fe20000400000 */
[----:B------:R-:W-:Y:S01]  /*2300*/  IMAD.MOV.U32 R47, RZ, RZ, RZ ;  /* 0x000000ffff2f7224 */ /* 0x000fe200078e00ff */
[----:B-1----:R-:W-:Y:S01]  /*2310*/  CS2R R42, SRZ ;  /* 0x00000000002a7805 */ /* 0x002fe2000001ff00 */
[----:B0-----:R-:W-:-:S05]  /*2320*/  IMAD.WIDE R4, R8, 0x4, R4 ;  /* 0x0000000408047825 */ /* 0x001fca00078e0204 */
[----:B------:R-:W4:Y:S04]  /*2330*/  @P4 LDG.E.EL R43, desc[UR4][R4.64+-0x10] ;  /* 0xfffff004042b4981 */ /* 0x000f28000c2e1900 */
[----:B------:R0:W2:Y:S02]  /*2340*/  @P4 LDG.E.EL R47, desc[UR4][R4.64+-0x10] ;  /* 0xfffff004042f4981 */ /* 0x0000a4000c2e1900 */
[----:B0-----:R-:W-:-:S06]  /*2350*/  IMAD.MOV.U32 R4, RZ, RZ, RZ ;  /* 0x000000ffff047224 */ /* 0x001fcc00078e00ff */
[----:B------:R-:W2:Y:S01]  /*2360*/  @P5 LDG.E.EL R4, desc[UR4][R14.64+-0x20] ;  /* 0xffffe0040e045981 */ /* 0x000ea2000c2e1900 */
[----:B------:R-:W-:Y:S01]  /*2370*/  @!P0 FMUL R40, R40, 16777216 ;  /* 0x4b80000028288820 */ /* 0x000fe20000400000 */
[----:B------:R-:W-:Y:S01]  /*2380*/  ISETP.NE.AND P3, PT, R41, RZ, PT ;  /* 0x000000ff2900720c */ /* 0x000fe20003f65270 */
[----:B---3--:R-:W-:-:S04]  /*2390*/  IMAD.WIDE R18, R8, 0x4, R18 ;  /* 0x0000000408127825 */ /* 0x008fc800078e0212 */
[----:B------:R-:W-:Y:S01]  /*23a0*/  FMUL R33, R33, R40 ;  /* 0x0000002821217220 */ /* 0x000fe20000400000 */
[----:B------:R-:W-:Y:S01]  /*23b0*/  CS2R R40, SRZ ;  /* 0x0000000000287805 */ /* 0x000fe2000001ff00 */
[C---:B------:R-:W-:Y:S01]  /*23c0*/  IMAD.WIDE R20, R8.reuse, 0x4, R20 ;  /* 0x0000000408147825 */ /* 0x040fe200078e0214 */
[----:B------:R-:W3:Y:S04]  /*23d0*/  @P2 LDG.E.EL R39, desc[UR4][R18.64] ;  /* 0x0000000412272981 */ /* 0x000ee8000c2e1900 */
[----:B------:R0:W3:Y:S04]  /*23e0*/  @P2 LDG.E.EL R40, desc[UR4][R18.64] ;  /* 0x0000000412282981 */ /* 0x0000e8000c2e1900 */
[----:B------:R-:W3:Y:S04]  /*23f0*/  @P2 LDG.E.EL R41, desc[UR4][R20.64] ;  /* 0x0000000414292981 */ /* 0x000ee8000c2e1900 */
[----:B------:R1:W3:Y:S01]  /*2400*/  @P2 LDG.E.EL R42, desc[UR4][R20.64] ;  /* 0x00000004142a2981 */ /* 0x0002e2000c2e1900 */
[----:B0-----:R-:W0:Y:S08]  /*2410*/  LDC.64 R18, c[0x0][0x250] ;  /* 0x00009400ff127b82 */ /* 0x001e300000000a00 */
[----:B-1----:R-:W1:Y:S01]  /*2420*/  LDC.64 R20, c[0x0][0x258] ;  /* 0x00009600ff147b82 */ /* 0x002e620000000a00 */
[----:B------:R-:W-:Y:S01]  /*2430*/  IMAD.MOV.U32 R46, RZ, RZ, RZ ;  /* 0x000000ffff2e7224 */ /* 0x000fe200078e00ff */
[----:B------:R-:W-:Y:S01]  /*2440*/  SEL R3, R3, RZ, P5 ;  /* 0x000000ff03037207 */ /* 0x000fe20002800000 */
[----:B0-----:R-:W-:-:S04]  /*2450*/  IMAD.WIDE R18, R8, 0x4, R18 ;  /* 0x0000000408127825 */ /* 0x001fc800078e0212 */
[----:B-1----:R-:W-:-:S04]  /*2460*/  IMAD.WIDE R20, R8, 0x4, R20 ;  /* 0x0000000408147825 */ /* 0x002fc800078e0214 */
[----:B------:R-:W-:Y:S01]  /*2470*/  IMAD.MOV.U32 R8, RZ, RZ, RZ ;  /* 0x000000ffff087224 */ /* 0x000fe200078e00ff */
[----:B------:R-:W3:Y:S05]  /*2480*/  @P4 LDG.E.EL R46, desc[UR4][R20.64+-0x10] ;  /* 0xfffff004142e4981 */ /* 0x000eea000c2e1900 */
[----:B------:R-:W5:Y:S01]  /*2490*/  @P4 LDG.E.EL R8, desc[UR4][R20.64+-0x10] ;  /* 0xfffff00414084981 */ /* 0x000f62000c2e1900 */
[----:B------:R-:W-:Y:S02]  /*24a0*/  IMAD.MOV.U32 R48, RZ, RZ, RZ ;  /* 0x000000ffff307224 */ /* 0x000fe400078e00ff */
[----:B------:R-:W-:Y:S02]  /*24b0*/  IMAD.MOV.U32 R44, RZ, RZ, RZ ;  /* 0x000000ffff2c7224 */ /* 0x000fe400078e00ff */
[----:B------:R-:W-:-:S02]  /*24c0*/  IMAD.MOV.U32 R45, RZ, RZ, RZ ;  /* 0x000000ffff2d7224 */ /* 0x000fc400078e00ff */
[----:B------:R0:W5:Y:S01]  /*24d0*/  @P5 LDG.E.EL R48, desc[UR4][R12.64+-0x20] ;  /* 0xffffe0040c305981 */ /* 0x000162000c2e1900 */
[----:B------:R-:W-:-:S03]  /*24e0*/  VIADD R15, R10, 0xffffffc0 ;  /* 0xffffffc00a0f7836 */ /* 0x000fc60000000000 */
[----:B------:R-:W5:Y:S04]  /*24f0*/  @P4 LDG.E.EL R44, desc[UR4][R18.64+-0x10] ;  /* 0xfffff004122c4981 */ /* 0x000f68000c2e1900 */
[----:B------:R1:W5:Y:S01]  /*2500*/  @P4 LDG.E.EL R45, desc[UR4][R18.64+-0x10] ;  /* 0xfffff004122d4981 */ /* 0x000362000c2e1900 */
[----:B0-----:R-:W0:Y:S01]  /*2510*/  LDC.64 R12, c[0x0][0x210] ;  /* 0x00008400ff0c7b82 */ /* 0x001e220000000a00 */
[----:B-1----:R-:W-:-:S06]  /*2520*/  IMAD.MOV.U32 R18, RZ, RZ, RZ ;  /* 0x000000ffff127224 */ /* 0x002fcc00078e00ff */
[----:B------:R1:W5:Y:S02]  /*2530*/  @P5 LDG.E.EL R18, desc[UR4][R16.64+-0x20] ;  /* 0xffffe00410125981 */ /* 0x000364000c2e1900 */
[----:B-1----:R-:W-:Y:S02]  /*2540*/  IMAD.MOV.U32 R16, RZ, RZ, RZ ;  /* 0x000000ffff107224 */ /* 0x002fe400078e00ff */
[----:B------:R-:W-:Y:S02]  /*2550*/  IMAD.MOV.U32 R17, RZ, RZ, RZ ;  /* 0x000000ffff117224 */ /* 0x000fe400078e00ff */
[----:B0-----:R-:W-:-:S05]  /*2560*/  IMAD.WIDE R12, R37, 0x4, R12 ;  /* 0x00000004250c7825 */ /* 0x001fca00078e020c */
[----:B------:R-:W5:Y:S01]  /*2570*/  @P2 LDG.E.64 R16, desc[UR4][R12.64] ;  /* 0x000000040c102981 */ /* 0x000f62000c1e1b00 */
[----:B--2---:R-:W-:-:S05]  /*2580*/  SEL R4, R4, RZ, P5 ;  /* 0x000000ff04047207 */ /* 0x004fca0002800000 */
[----:B------:R-:W-:Y:S02]  /*2590*/  FADD R20, R3, -R4 ;  /* 0x8000000403147221 */ /* 0x000fe40000000000 */
[----:B------:R-:W0:Y:S02]  /*25a0*/  LDC.64 R4, c[0x0][0x238] ;  /* 0x00008e00ff047b82 */ /* 0x000e240000000a00 */
[----:B0-----:R-:W-:Y:S01]  /*25b0*/  IMAD.WIDE R14, R15, 0x4, R4 ;  /* 0x000000040f0e7825 */ /* 0x001fe200078e0204 */
[----:B------:R-:W-:-:S06]  /*25c0*/  CS2R R4, SRZ ;  /* 0x0000000000047805 */ /* 0x000fcc000001ff00 */
[----:B------:R5:W2:Y:S01]  /*25d0*/  @P4 LDG.E.64 R4, desc[UR4][R14.64] ;  /* 0x000000040e044981 */ /* 0x000aa2000c1e1b00 */
[----:B------:R-:W-:-:S04]  /*25e0*/  FADD R27, R26, -R27 ;  /* 0x8000001b1a1b7221 */ /* 0x000fc80000000000 */
[----:B------:R-:W-:-:S04]  /*25f0*/  FMUL R27, R30, R27 ;  /* 0x0000001b1e1b7220 */ /* 0x000fc80000400000 */
[----:B------:R-:W-:Y:S01]  /*2600*/  FFMA R24, R25, R27, R24 ;  /* 0x0000001b19187223 */ /* 0x000fe20000000018 */
[----:B------:R-:W-:Y:S01]  /*2610*/  FMUL R20, R35, R20 ;  /* 0x0000001423147220 */ /* 0x000fe20000400000 */
[----:B------:R-:W-:Y:S01]  /*2620*/  @!P6 FMUL R49, R49, 16777216 ;  /* 0x4b8000003131e820 */ /* 0x000fe20000400000 */
[----:B------:R-:W-:Y:S01]  /*2630*/  FADD R29, R28, -R29 ;  /* 0x8000001d1c1d7221 */ /* 0x000fe20000000000 */
[----:B------:R-:W-:Y:S02]  /*2640*/  SEL R10, R47, RZ, P4 ;  /* 0x000000ff2f0a7207 */ /* 0x000fe40002000000 */
[----:B------:R-:W-:Y:S01]  /*2650*/  FMUL R36, R36, R49 ;  /* 0x0000003124247220 */ /* 0x000fe20000400000 */
[----:B----4-:R-:W-:-:S03]  /*2660*/  SEL R43, R43, RZ, P4 ;  /* 0x000000ff2b2b7207 */ /* 0x010fc60002000000 */
[----:B------:R-:W-:Y:S01]  /*2670*/  FMUL R29, R36, R29 ;  /* 0x0000001d241d7220 */ /* 0x000fe20000400000 */
[----:B---3--:R-:W-:Y:S02]  /*2680*/  SEL R19, R46, RZ, P4 ;  /* 0x000000ff2e137207 */ /* 0x008fe40002000000 */
[----:B-----5:R-:W-:Y:S01]  /*2690*/  SEL R15, R8, RZ, P4 ;  /* 0x000000ff080f7207 */ /* 0x020fe20002000000 */
[----:B------:R-:W-:Y:S01]  /*26a0*/  FFMA R22, R23, R29, R22 ;  /* 0x0000001d17167223 */ /* 0x000fe20000000016 */
[----:B------:R-:W-:Y:S02]  /*26b0*/  SEL R44, R44, RZ, P4 ;  /* 0x000000ff2c2c7207 */ /* 0x000fe40002000000 */
[----:B------:R-:W-:Y:S02]  /*26c0*/  SEL R12, R45, RZ, P4 ;  /* 0x000000ff2d0c7207 */ /* 0x000fe40002000000 */
[----:B------:R-:W-:Y:S02]  /*26d0*/  SEL R18, R18, RZ, P5 ;  /* 0x000000ff12127207 */ /* 0x000fe40002800000 */
[----:B------:R-:W-:-:S02]  /*26e0*/  SEL R38, R38, RZ, P2 ;  /* 0x000000ff26267207 */ /* 0x000fc40001000000 */
[----:B------:R-:W-:Y:S02]  /*26f0*/  SEL R13, R40, RZ, P2 ;  /* 0x000000ff280d7207 */ /* 0x000fe40001000000 */
[----:B------:R-:W-:Y:S02]  /*2700*/  SEL R16, R16, RZ, P2 ;  /* 0x000000ff10107207 */ /* 0x000fe40001000000 */
[----:B------:R-:W-:Y:S02]  /*2710*/  SEL R17, R17, RZ, P2 ;  /* 0x000000ff11117207 */ /* 0x000fe40001000000 */
[----:B------:R-:W-:Y:S02]  /*2720*/  ISETP.NE.AND P6, PT, R7, 0x8, PT ;  /* 0x000000080700780c */ /* 0x000fe40003fc5270 */
[----:B------:R-:W-:Y:S02]  /*2730*/  ISETP.NE.AND P0, PT, R50, RZ, PT ;  /* 0x000000ff3200720c */ /* 0x000fe40003f05270 */
[----:B--2---:R-:W-:-:S02]  /*2740*/  SEL R3, R5, RZ, P4 ;  /* 0x000000ff05037207 */ /* 0x004fc40002000000 */
[----:B------:R-:W-:Y:S02]  /*2750*/  SEL R5, R48, RZ, P5 ;  /* 0x000000ff30057207 */ /* 0x000fe40002800000 */
[----:B------:R-:W-:-:S04]  /*2760*/  FSETP.GTU.AND P5, PT, R24, RZ, PT ;  /* 0x000000ff1800720b */ /* 0x000fc80003fac000 */
[----:B------:R-:W-:Y:S01]  /*2770*/  FSEL R24, R24, RZ, P5 ;  /* 0x000000ff18187208 */ /* 0x000fe20002800000 */
[----:B------:R-:W-:-:S03]  /*2780*/  FFMA R20, R5, R20, R18 ;  /* 0x0000001405147223 */ /* 0x000fc60000000012 */
[----:B------:R-:W-:Y:S02]  /*2790*/  FSETP.GEU.AND P5, PT, R24, 6, PT ;  /* 0x40c000001800780b */ /* 0x000fe40003fae000 */
[----:B------:R-:W-:Y:S02]  /*27a0*/  SEL R4, R4, RZ, P4 ;  /* 0x000000ff04047207 */ /* 0x000fe40002000000 */
[----:B------:R-:W-:Y:S02]  /*27b0*/  FSETP.GTU.AND P4, PT, R20, RZ, PT ;  /* 0x000000ff1400720b */ /* 0x000fe40003f8c000 */
[----:B------:R-:W-:Y:S02]  /*27c0*/  SEL R5, R34, RZ, P2 ;  /* 0x000000ff22057207 */ /* 0x000fe40001000000 */
[----:B------:R-:W-:Y:S02]  /*27d0*/  FSEL R20, R20, RZ, P4 ;  /* 0x000000ff14147208 */ /* 0x000fe40002000000 */
[----:B------:R-:W-:Y:S01]  /*27e0*/  FSETP.NAN.AND P4, PT, R24, R24, PT ;  /* 0x000000181800720b */ /* 0x000fe20003f88000 */
[----:B------:R-:W-:Y:S01]  /*27f0*/  FADD R8, R16, -R5 ;  /* 0x8000000510087221 */ /* 0x000fe20000000000 */
[----:B------:R-:W-:-:S02]  /*2800*/  FADD R3, R3, -R10 ;  /* 0x8000000a03037221 */ /* 0x000fc40000000000 */
[----:B------:R-:W-:Y:S02]  /*2810*/  @P5 FSEL R24, R24, 6, P4 ;  /* 0x40c0000018185808 */ /* 0x000fe40002000000 */
[----:B------:R-:W-:Y:S02]  /*2820*/  FSETP.GTU.AND P4, PT, R22, RZ, PT ;  /* 0x000000ff1600720b */ /* 0x000fe40003f8c000 */
[----:B------:R-:W-:Y:S01]  /*2830*/  FSETP.GEU.AND P5, PT, R20, 6, PT ;  /* 0x40c000001400780b */ /* 0x000fe20003fae000 */
[----:B------:R-:W-:Y:S01]  /*2840*/  FMUL R8, R9, R8 ;  /* 0x0000000809087220 */ /* 0x000fe20000400000 */
[----:B------:R-:W-:Y:S02]  /*2850*/  SEL R5, R39, RZ, P2 ;  /* 0x000000ff27057207 */ /* 0x000fe40001000000 */
[----:B------:R-:W-:Y:S02]  /*2860*/  SEL R10, R41, RZ, P2 ;  /* 0x000000ff290a7207 */ /* 0x000fe40001000000 */
[----:B------:R-:W-:Y:S01]  /*2870*/  FSEL R9, R22, RZ, P4 ;  /* 0x000000ff16097208 */ /* 0x000fe20002000000 */
[----:B------:R-:W-:-:S02]  /*2880*/  FADD R4, R4, -R43 ;  /* 0x8000002b04047221 */ /* 0x000fc40000000000 */
[----:B------:R-:W-:Y:S01]  /*2890*/  FFMA R5, R5, R8, R10 ;  /* 0x0000000805057223 */ /* 0x000fe2000000000a */
[----:B------:R-:W-:Y:S02]  /*28a0*/  FSETP.GEU.AND P4, PT, R9, 6, PT ;  /* 0x40c000000900780b */ /* 0x000fe40003f8e000 */
[----:B------:R-:W-:Y:S01]  /*28b0*/  SEL R8, R42, RZ, P2 ;  /* 0x000000ff2a087207 */ /* 0x000fe20001000000 */
[----:B------:R-:W-:Y:S01]  /*28c0*/  FMUL R33, R33, R4 ;  /* 0x0000000421217220 */ /* 0x000fe20000400000 */
[----:B------:R-:W-:Y:S01]  /*28d0*/  FSETP.NAN.AND P2, PT, R20, R20, PT ;  /* 0x000000141400720b */ /* 0x000fe20003f48000 */
[----:B------:R-:W-:Y:S01]  /*28e0*/  FADD R4, R17, -R38 ;  /* 0x8000002611047221 */ /* 0x000fe20000000000 */
[----:B------:R-:W-:Y:S02]  /*28f0*/  FMUL R3, R32, R3 ;  /* 0x0000000320037220 */ /* 0x000fe40000400000 */
[----:B------:R-:W-:Y:S01]  /*2900*/  @P5 FSEL R20, R20, 6, P2 ;  /* 0x40c0000014145808 */ /* 0x000fe20001000000 */
[----:B------:R-:W-:Y:S01]  /*2910*/  FMUL R4, R31, R4 ;  /* 0x000000041f047220 */ /* 0x000fe20000400000 */
[----:B------:R-:W-:Y:S01]  /*2920*/  FSETP.GTU.AND P5, PT, R5, RZ, PT ;  /* 0x000000ff0500720b */ /* 0x000fe20003fac000 */
[----:B------:R-:W-:Y:S01]  /*2930*/  FFMA R33, R44, R33, R15 ;  /* 0x000000212c217223 */ /* 0x000fe2000000000f */
[----:B------:R-:W-:Y:S01]  /*2940*/  FSETP.NAN.AND P2, PT, R9, R9, PT ;  /* 0x000000090900720b */ /* 0x000fe20003f48000 */
[----:B------:R-:W-:Y:S01]  /*2950*/  FFMA R3, R12, R3, R19 ;  /* 0x000000030c037223 */ /* 0x000fe20000000013 */
[----:B------:R-:W-:Y:S01]  /*2960*/  FSEL R12, R5, RZ, P5 ;  /* 0x000000ff050c7208 */ /* 0x000fe20002800000 */
[----:B------:R-:W-:Y:S01]  /*2970*/  FFMA R8, R13, R4, R8 ;  /* 0x000000040d087223 */ /* 0x000fe20000000008 */
[----:B------:R-:W-:Y:S01]  /*2980*/  FSETP.GTU.AND P5, PT, R33, RZ, PT ;  /* 0x000000ff2100720b */ /* 0x000fe20003fac000 */
[----:B------:R-:W0:Y:S01]  /*2990*/  LDC.64 R4, c[0x0][0x350] ;  /* 0x0000d400ff047b82 */ /* 0x000e220000000a00 */
[----:B------:R-:W-:-:S02]  /*29a0*/  @P4 FSEL R9, R9, 6, P2 ;  /* 0x40c0000009094808 */ /* 0x000fc40001000000 */
[----:B------:R-:W-:Y:S02]  /*29b0*/  FSETP.GEU.AND P2, PT, R12, 6, PT ;  /* 0x40c000000c00780b */ /* 0x000fe40003f4e000 */
[C---:B------:R-:W-:Y:S02]  /*29c0*/  FSETP.GTU.AND P4, PT, R8.reuse, RZ, PT ;  /* 0x000000ff0800720b */ /* 0x040fe40003f8c000 */
[----:B------:R-:W-:Y:S02]  /*29d0*/  FSEL R33, R33, RZ, P5 ;  /* 0x000000ff21217208 */ /* 0x000fe40002800000 */
[----:B------:R-:W-:Y:S02]  /*29e0*/  FSETP.GTU.AND P5, PT, R3, RZ, PT ;  /* 0x000000ff0300720b */ /* 0x000fe40003fac000 */
[----:B------:R-:W-:Y:S02]  /*29f0*/  FSEL R13, R8, RZ, P4 ;  /* 0x000000ff080d7208 */ /* 0x000fe40002000000 */
[----:B------:R-:W-:-:S02]  /*2a00*/  FSETP.GEU.AND P4, PT, R33, 6, PT ;  /* 0x40c000002100780b */ /* 0x000fc40003f8e000 */
[----:B------:R-:W-:Y:S02]  /*2a10*/  @P6 FSEL R2, R24, R11, !P3 ;  /* 0x0000000b18026208 */ /* 0x000fe40005800000 */
[----:B------:R-:W-:Y:S02]  /*2a20*/  FSEL R3, R3, RZ, P5 ;  /* 0x000000ff03037208 */ /* 0x000fe40002800000 */
[----:B------:R-:W-:Y:S02]  /*2a30*/  @P6 FSEL R20, R9, R0, !P3 ;  /* 0x0000000009146208 */ /* 0x000fe40005800000 */
[C---:B------:R-:W-:Y:S02]  /*2a40*/  FSETP.NAN.AND P6, PT, R12.reuse, R12, PT ;  /* 0x0000000c0c00720b */ /* 0x040fe40003fc8000 */
[----:B------:R-:W-:Y:S02]  /*2a50*/  FSETP.GEU.AND P3, PT, R3, 6, PT ;  /* 0x40c000000300780b */ /* 0x000fe40003f6e000 */
[----:B------:R-:W-:-:S02]  /*2a60*/  @P2 FSEL R12, R12, 6, P6 ;  /* 0x40c000000c0c2808 */ /* 0x000fc40003000000 */
[----:B------:R-:W-:Y:S02]  /*2a70*/  ISETP.GE.AND P2, PT, R6, 0x800, PT ;  /* 0x000008000600780c */ /* 0x000fe40003f46270 */
[----:B------:R-:W-:Y:S02]  /*2a80*/  FSETP.GEU.AND P5, PT, R13, 6, PT ;  /* 0x40c000000d00780b */ /* 0x000fe40003fae000 */
[----:B------:R-:W-:-:S04]  /*2a90*/  FSETP.NAN.AND P6, PT, R33, R33, PT ;  /* 0x000000212100720b */ /* 0x000fc80003fc8000 */
[----:B------:R-:W-:Y:S02]  /*2aa0*/  @P4 FSEL R33, R33, 6, P6 ;  /* 0x40c0000021214808 */ /* 0x000fe40003000000 */
[----:B------:R-:W-:Y:S02]  /*2ab0*/  FSETP.NAN.AND P4, PT, R3, R3, PT ;  /* 0x000000030300720b */ /* 0x000fe40003f88000 */
[----:B------:R-:W-:Y:S02]  /*2ac0*/  FSETP.NAN.AND P6, PT, R13, R13, PT ;  /* 0x0000000d0d00720b */ /* 0x000fe40003fc8000 */
[----:B------:R-:W-:Y:S01]  /*2ad0*/  @P3 FSEL R3, R3, 6, P4 ;  /* 0x40c0000003033808 */ /* 0x000fe20002000000 */
[----:B0-----:R-:W-:Y:S01]  /*2ae0*/  IMAD.WIDE R6, R6, 0x4, R4 ;  /* 0x0000000406067825 */ /* 0x001fe200078e0204 */
[----:B------:R-:W-:Y:S02]  /*2af0*/  @P5 FSEL R13, R13, 6, P6 ;  /* 0x40c000000d0d5808 */ /* 0x000fe40003000000 */
[----:B------:R-:W-:-:S02]  /*2b00*/  @P1 FSEL R12, R33, R2, !P0 ;  /* 0x00000002210c1208 */ /* 0x000fc40004000000 */
[----:B------:R-:W-:Y:S01]  /*2b10*/  @P1 FSEL R13, R3, R20, !P0 ;  /* 0x00000014030d1208 */ /* 0x000fe20004000000 */
[----:B------:R-:W-:Y:S06]  /*2b20*/  @P2 EXIT ;  /* 0x000000000000294d */ /* 0x000fec0003800000 */
[----:B------:R-:W-:Y:S01]  /*2b30*/  STG.E.64 desc[UR4][R6.64], R12 ;  /* 0x0000000c06007986 */ /* 0x000fe2000c101b04 */
[----:B------:R-:W-:Y:S05]  /*2b40*/  EXIT ;  /* 0x000000000000794d */ /* 0x000fea0003800000 */
.L_x_0:
[----:B------:R-:W-:-:S00]  /*2b50*/  BRA `(.L_x_0) ;  /* 0xfffffffc00fc7947 */ /* 0x000fc0000383ffff */
[----:B------:R-:W-:-:S00]  /*2b60*/  NOP ;  /* 0x0000000000007918 */ /* 0x000fc00000000000 */
        /* <DEDUP_REMOVED lines=9> */
.L_x_1:


//--------------------- .nv.global.init           --------------------------
	.section	.nv.global.init,"aw",@progbits
.nv.global.init:
	.type		_$_str,@object
	.size		_$_str,(_$_str_$_2 - _$_str)
_$_str:
        /*0000*/ 	.byte	0x5f, 0x5f, 0x43, 0x55, 0x44, 0x41, 0x5f, 0x46, 0x54, 0x5a, 0x00
	.type		_$_str_$_2,@object
	.size		_$_str_$_2,(.L_1 - _$_str_$_2)
_$_str_$_2:
        /*000b*/ 	.byte	0x5f, 0x5f, 0x43, 0x55, 0x44, 0x41, 0x5f, 0x50, 0x52, 0x45, 0x43, 0x5f, 0x53, 0x51, 0x52, 0x54
        /*001b*/ 	.byte	0x00
.L_1:


//--------------------- .nv.constant0.triton_poi_fused_cat_3 --------------------------
	.section	.nv.constant0.triton_poi_fused_cat_3,"a",@progbits
	.sectionflags	@""
	.align	4
.nv.constant0.triton_poi_fused_cat_3:
	.zero		860
